	.target	sm_90a

	.elftype	@"ET_EXEC"


//--------------------- .note.nv.tkinfo           --------------------------
	.section	.note.nv.tkinfo,"",@"SHT_NOTE"
	.sectionflags	@"SHF_NOTE_NV_TKINFO"
	.tkinfo
        /*0018*/ 	.word	0x00000002
        /*0030*/ 	.string	""
        /*0030*/ 	.string	"ptxas"
        /*0030*/ 	.string	"Cuda compilation tools, release 13.0, V13.0.88"
        /*0030*/ 	.string	"Build cuda_13.0.r13.0/compiler.36424714_0"
        /*0030*/ 	.string	"-arch sm_90a -m 64 "



//--------------------- .note.nv.cuinfo           --------------------------
	.section	.note.nv.cuinfo,"",@"SHT_NOTE"
	.sectionflags	@"SHF_NOTE_NV_CUINFO"
        /*0018*/ 	.short	0x0002
        /*001a*/ 	.short	0x005a
        /*001c*/ 	.short	0x0082
	.zero		2


//--------------------- .nv.info                  --------------------------
	.section	.nv.info,"",@"SHT_CUDA_INFO"
	.align	4


	//----- nvinfo : EIATTR_REGCOUNT
	.align		4
        /*0000*/ 	.byte	0x04, 0x2f
        /*0002*/ 	.short	(.L_15 - .L_14)
	.align		4
.L_14:
        /*0004*/ 	.word	index@(_ZN7cutlass13device_kernelINS_4gemm6kernel13GemmUniversalIN4cute5tupleIJiiiiEEENS1_10collective13CollectiveMmaINS1_34MainloopSm90TmaGmmaWarpSpecializedILi11ENS5_IJNS4_1CILi1EEESB_SB_EEENS1_35KernelTmaWarpSpecializedCooperativeEEENS5_IJNSA_ILi256EEENSA_ILi64EEESG_EEEaNS5_IJlSB_lEEEaSI_NS4_8TiledMMAINS4_8MMA_AtomIJNS4_4SM904GMMA26MMA_64x64x32_S32S8S8_SS_TNEEEENS4_6LayoutINS5_IJNSA_ILi2EEESB_SB_EEENS5_IJSB_NSA_ILi0EEESS_EEEEENS5_IJNS4_10UnderscoreESV_SV_EEEEENS4_13SM90_TMA_LOADENS4_14ComposedLayoutINS4_7SwizzleILi2ELi4ELi3EEENS4_18smem_ptr_flag_bitsILi8EEENSP_INS5_IJNSA_ILi8EEESG_EEENS5_IJSG_SB_EEEEEEEvNS4_8identityESY_S18_vS19_EENS_8epilogue10collective6detail29Sm90TmaWarpSpecializedAdapterINS1C_15DefaultEpilogueIaSI_SI_NS1B_6thread17LinearCombinationIaLi1EiiLNS1G_9ScaleType4KindE0ELNS_15FloatRoundStyleE2EaEENS1_15EpilogueDefaultEEEEEvvEEEEvNT_6ParamsE)
        /*0008*/ 	.word	0x000000a8


	//----- nvinfo : EIATTR_FRAME_SIZE
	.align		4
.L_15:
        /*000c*/ 	.byte	0x04, 0x11
        /*000e*/ 	.short	(.L_17 - .L_16)
	.align		4
.L_16:
        /*0010*/ 	.word	index@(_ZN7cutlass13device_kernelINS_4gemm6kernel13GemmUniversalIN4cute5tupleIJiiiiEEENS1_10collective13CollectiveMmaINS1_34MainloopSm90TmaGmmaWarpSpecializedILi11ENS5_IJNS4_1CILi1EEESB_SB_EEENS1_35KernelTmaWarpSpecializedCooperativeEEENS5_IJNSA_ILi256EEENSA_ILi64EEESG_EEEaNS5_IJlSB_lEEEaSI_NS4_8TiledMMAINS4_8MMA_AtomIJNS4_4SM904GMMA26MMA_64x64x32_S32S8S8_SS_TNEEEENS4_6LayoutINS5_IJNSA_ILi2EEESB_SB_EEENS5_IJSB_NSA_ILi0EEESS_EEEEENS5_IJNS4_10UnderscoreESV_SV_EEEEENS4_13SM90_TMA_LOADENS4_14ComposedLayoutINS4_7SwizzleILi2ELi4ELi3EEENS4_18smem_ptr_flag_bitsILi8EEENSP_INS5_IJNSA_ILi8EEESG_EEENS5_IJSG_SB_EEEEEEEvNS4_8identityESY_S18_vS19_EENS_8epilogue10collective6detail29Sm90TmaWarpSpecializedAdapterINS1C_15DefaultEpilogueIaSI_SI_NS1B_6thread17LinearCombinationIaLi1EiiLNS1G_9ScaleType4KindE0ELNS_15FloatRoundStyleE2EaEENS1_15EpilogueDefaultEEEEEvvEEEEvNT_6ParamsE)
        /*0014*/ 	.word	0x00000000


	//----- nvinfo : EIATTR_MIN_STACK_SIZE
	.align		4
.L_17:
        /*0018*/ 	.byte	0x04, 0x12
        /*001a*/ 	.short	(.L_19 - .L_18)
	.align		4
.L_18:
        /*001c*/ 	.word	index@(_ZN7cutlass13device_kernelINS_4gemm6kernel13GemmUniversalIN4cute5tupleIJiiiiEEENS1_10collective13CollectiveMmaINS1_34MainloopSm90TmaGmmaWarpSpecializedILi11ENS5_IJNS4_1CILi1EEESB_SB_EEENS1_35KernelTmaWarpSpecializedCooperativeEEENS5_IJNSA_ILi256EEENSA_ILi64EEESG_EEEaNS5_IJlSB_lEEEaSI_NS4_8TiledMMAINS4_8MMA_AtomIJNS4_4SM904GMMA26MMA_64x64x32_S32S8S8_SS_TNEEEENS4_6LayoutINS5_IJNSA_ILi2EEESB_SB_EEENS5_IJSB_NSA_ILi0EEESS_EEEEENS5_IJNS4_10UnderscoreESV_SV_EEEEENS4_13SM90_TMA_LOADENS4_14ComposedLayoutINS4_7SwizzleILi2ELi4ELi3EEENS4_18smem_ptr_flag_bitsILi8EEENSP_INS5_IJNSA_ILi8EEESG_EEENS5_IJSG_SB_EEEEEEEvNS4_8identityESY_S18_vS19_EENS_8epilogue10collective6detail29Sm90TmaWarpSpecializedAdapterINS1C_15DefaultEpilogueIaSI_SI_NS1B_6thread17LinearCombinationIaLi1EiiLNS1G_9ScaleType4KindE0ELNS_15FloatRoundStyleE2EaEENS1_15EpilogueDefaultEEEEEvvEEEEvNT_6ParamsE)
        /*0020*/ 	.word	0x00000000
.L_19:


//--------------------- .nv.compat                --------------------------
	.section	.nv.compat,"",@"SHT_CUDA_COMPAT_INFO"
	.align	4
        /*0000*/ 	.byte	0x02, 0x09, 0x01, 0x00, 0x02, 0x02, 0x04, 0x00, 0x02, 0x05, 0x05, 0x00, 0x03, 0x07, 0x01, 0x01
        /*0010*/ 	.byte	0x02, 0x03, 0x01, 0x00, 0x02, 0x06, 0x01, 0x00, 0x04, 0x0b, 0x08, 0x00, 0x00, 0x00, 0x00, 0x00
        /*0020*/ 	.byte	0x00, 0x00, 0x00, 0x00


//--------------------- .nv.info._ZN7cutlass13device_kernelINS_4gemm6kernel13GemmUniversalIN4cute5tupleIJiiiiEEENS1_10collective13CollectiveMmaINS1_34MainloopSm90TmaGmmaWarpSpecializedILi11ENS5_IJNS4_1CILi1EEESB_SB_EEENS1_35KernelTmaWarpSpecializedCooperativeEEENS5_IJNSA_ILi256EEENSA_ILi64EEESG_EEEaNS5_IJlSB_lEEEaSI_NS4_8TiledMMAINS4_8MMA_AtomIJNS4_4SM904GMMA26MMA_64x64x32_S32S8S8_SS_TNEEEENS4_6LayoutINS5_IJNSA_ILi2EEESB_SB_EEENS5_IJSB_NSA_ILi0EEESS_EEEEENS5_IJNS4_10UnderscoreESV_SV_EEEEENS4_13SM90_TMA_LOADENS4_14ComposedLayoutINS4_7SwizzleILi2ELi4ELi3EEENS4_18smem_ptr_flag_bitsILi8EEENSP_INS5_IJNSA_ILi8EEESG_EEENS5_IJSG_SB_EEEEEEEvNS4_8identityESY_S18_vS19_EENS_8epilogue10collective6detail29Sm90TmaWarpSpecializedAdapterINS1C_15DefaultEpilogueIaSI_SI_NS1B_6thread17LinearCombinationIaLi1EiiLNS1G_9ScaleType4KindE0ELNS_15FloatRoundStyleE2EaEENS1_15EpilogueDefaultEEEEEvvEEEEvNT_6ParamsE --------------------------
	.section	.nv.info._ZN7cutlass13device_kernelINS_4gemm6kernel13GemmUniversalIN4cute5tupleIJiiiiEEENS1_10collective13CollectiveMmaINS1_34MainloopSm90TmaGmmaWarpSpecializedILi11ENS5_IJNS4_1CILi1EEESB_SB_EEENS1_35KernelTmaWarpSpecializedCooperativeEEENS5_IJNSA_ILi256EEENSA_ILi64EEESG_EEEaNS5_IJlSB_lEEEaSI_NS4_8TiledMMAINS4_8MMA_AtomIJNS4_4SM904GMMA26MMA_64x64x32_S32S8S8_SS_TNEEEENS4_6LayoutINS5_IJNSA_ILi2EEESB_SB_EEENS5_IJSB_NSA_ILi0EEESS_EEEEENS5_IJNS4_10UnderscoreESV_SV_EEEEENS4_13SM90_TMA_LOADENS4_14ComposedLayoutINS4_7SwizzleILi2ELi4ELi3EEENS4_18smem_ptr_flag_bitsILi8EEENSP_INS5_IJNSA_ILi8EEESG_EEENS5_IJSG_SB_EEEEEEEvNS4_8identityESY_S18_vS19_EENS_8epilogue10collective6detail29Sm90TmaWarpSpecializedAdapterINS1C_15DefaultEpilogueIaSI_SI_NS1B_6thread17LinearCombinationIaLi1EiiLNS1G_9ScaleType4KindE0ELNS_15FloatRoundStyleE2EaEENS1_15EpilogueDefaultEEEEEvvEEEEvNT_6ParamsE,"",@"SHT_CUDA_INFO"
	.sectionflags	@""
	.align	4


	//----- nvinfo : EIATTR_CUDA_API_VERSION
	.align		4
        /*0000*/ 	.byte	0x04, 0x37
        /*0002*/ 	.short	(.L_21 - .L_20)
.L_20:
        /*0004*/ 	.word	0x00000082


	//----- nvinfo : EIATTR_KPARAM_INFO
	.align		4
.L_21:
        /*0008*/ 	.byte	0x04, 0x17
        /*000a*/ 	.short	(.L_23 - .L_22)
.L_22:
        /*000c*/ 	.word	0x00000000
        /*0010*/ 	.short	0x0000
        /*0012*/ 	.short	0x0070
        /*0014*/ 	.byte	0x00, 0xf0, 0x01, 0x10


	//----- nvinfo : EIATTR_SPARSE_MMA_MASK
	.align		4
.L_23:
        /*0018*/ 	.byte	0x03, 0x50
        /*001a*/ 	.short	0x0000


	//----- nvinfo : EIATTR_MAXREG_COUNT
	.align		4
        /*001c*/ 	.byte	0x03, 0x1b
        /*001e*/ 	.short	0x00a8


	//----- nvinfo : EIATTR_NUM_BARRIERS
	.align		4
        /*0020*/ 	.byte	0x02, 0x4c
        /*0022*/ 	.byte	0x01
	.zero		1


	//----- nvinfo : EIATTR_EXTERNS
	.align		4
        /*0024*/ 	.byte	0x04, 0x0f
        /*0026*/ 	.short	(.L_25 - .L_24)


	//   ....[0]....
	.align		4
.L_24:
        /*0028*/ 	.word	index@(__assertfail)


	//----- nvinfo : EIATTR_MERCURY_ISA_VERSION
	.align		4
.L_25:
        /*002c*/ 	.byte	0x03, 0x5f
        /*002e*/ 	.short	0x0101


	//----- nvinfo : EIATTR_INT_WARP_WIDE_INSTR_OFFSETS
	.align		4
        /*0030*/ 	.byte	0x04, 0x31
        /*0032*/ 	.short	(.L_27 - .L_26)


	//   ....[0]....
.L_26:
        /*0034*/ 	.word	0x00000500


	//   ....[1]....
        /*0038*/ 	.word	0x00000510


	//   ....[2]....
        /*003c*/ 	.word	0x000005d0


	//----- nvinfo : EIATTR_COOP_GROUP_MASK_REGIDS
	.align		4
.L_27:
        /*0040*/ 	.byte	0x04, 0x29
        /*0042*/ 	.short	(.L_29 - .L_28)


	//   ....[0]....
.L_28:
        /*0044*/ 	.word	0xffffffff


	//   ....[1]....
        /*0048*/ 	.word	0xffffffff


	//   ....[2]....
        /*004c*/ 	.word	0xffffffff


	//   ....[3]....
        /*0050*/ 	.word	0xffffffff


	//   ....[4]....
        /*0054*/ 	.word	0xffffffff


	//----- nvinfo : EIATTR_COOP_GROUP_INSTR_OFFSETS
	.align		4
.L_29:
        /*0058*/ 	.byte	0x04, 0x28
        /*005a*/ 	.short	(.L_31 - .L_30)


	//   ....[0]....
.L_30:
        /*005c*/ 	.word	0x00000060


	//   ....[1]....
        /*0060*/ 	.word	0x00000070


	//   ....[2]....
        /*0064*/ 	.word	0x00000130


	//   ....[3]....
        /*0068*/ 	.word	0x000003d0


	//   ....[4]....
        /*006c*/ 	.word	0x00001280


	//----- nvinfo : EIATTR_REG_RECONFIG
	.align		4
.L_31:
        /*0070*/ 	.byte	0x01, 0x54
	.zero		2


	//----- nvinfo : EIATTR_SYSCALL_OFFSETS
	.align		4
        /*0074*/ 	.byte	0x04, 0x46
        /*0076*/ 	.short	(.L_33 - .L_32)


	//   ....[0]....
.L_32:
        /*0078*/ 	.word	0x00001470


	//----- nvinfo : EIATTR_MBARRIER_INSTR_OFFSETS
	.align		4
.L_33:
        /*007c*/ 	.byte	0x04, 0x39
        /*007e*/ 	.short	(.L_35 - .L_34)


	//   ....[0]....
.L_34:
        /*0080*/ 	.word	0x00000250
        /*0084*/ 	.word	0x000000ff
        /*0088*/ 	.word	0x00000000
        /*008c*/ 	.short	0x0100
        /*008e*/ 	.byte	0x08
	.zero		1


	//   ....[1]....
        /*0090*/ 	.word	0x00000260
        /*0094*/ 	.word	0x000000ff
        /*0098*/ 	.word	0x00000058
        /*009c*/ 	.short	0x0100
        /*009e*/ 	.byte	0x08
	.zero		1


	//   ....[2]....
        /*00a0*/ 	.word	0x00000270
        /*00a4*/ 	.word	0x000000ff
        /*00a8*/ 	.word	0x00000008
        /*00ac*/ 	.short	0x0100
        /*00ae*/ 	.byte	0x08
	.zero		1


	//   ....[3]....
        /*00b0*/ 	.word	0x00000280
        /*00b4*/ 	.word	0x000000ff
        /*00b8*/ 	.word	0x00000060
        /*00bc*/ 	.short	0x0100
        /*00be*/ 	.byte	0x08
	.zero		1


	//   ....[4]....
        /*00c0*/ 	.word	0x00000290
        /*00c4*/ 	.word	0x000000ff
        /*00c8*/ 	.word	0x00000010
        /*00cc*/ 	.short	0x0100
        /*00ce*/ 	.byte	0x08
	.zero		1


	//   ....[5]....
        /*00d0*/ 	.word	0x000002a0
        /*00d4*/ 	.word	0x000000ff
        /*00d8*/ 	.word	0x00000068
        /*00dc*/ 	.short	0x0100
        /*00de*/ 	.byte	0x08
	.zero		1


	//   ....[6]....
        /*00e0*/ 	.word	0x000002b0
        /*00e4*/ 	.word	0x000000ff
        /*00e8*/ 	.word	0x00000018
        /*00ec*/ 	.short	0x0100
        /*00ee*/ 	.byte	0x08
	.zero		1


	//   ....[7]....
        /*00f0*/ 	.word	0x000002c0
        /*00f4*/ 	.word	0x000000ff
        /*00f8*/ 	.word	0x00000070
        /*00fc*/ 	.short	0x0100
        /*00fe*/ 	.byte	0x08
	.zero		1


	//   ....[8]....
        /*0100*/ 	.word	0x000002d0
        /*0104*/ 	.word	0x000000ff
        /*0108*/ 	.word	0x00000020
        /*010c*/ 	.short	0x0100
        /*010e*/ 	.byte	0x08
	.zero		1


	//   ....[9]....
        /*0110*/ 	.word	0x000002e0
        /*0114*/ 	.word	0x000000ff
        /*0118*/ 	.word	0x00000078
        /*011c*/ 	.short	0x0100
        /*011e*/ 	.byte	0x08
	.zero		1


	//   ....[10]....
        /*0120*/ 	.word	0x000002f0
        /*0124*/ 	.word	0x000000ff
        /*0128*/ 	.word	0x00000028
        /*012c*/ 	.short	0x0100
        /*012e*/ 	.byte	0x08
	.zero		1


	//   ....[11]....
        /*0130*/ 	.word	0x00000300
        /*0134*/ 	.word	0x000000ff
        /*0138*/ 	.word	0x00000080
        /*013c*/ 	.short	0x0100
        /*013e*/ 	.byte	0x08
	.zero		1


	//   ....[12]....
        /*0140*/ 	.word	0x00000310
        /*0144*/ 	.word	0x000000ff
        /*0148*/ 	.word	0x00000030
        /*014c*/ 	.short	0x0100
        /*014e*/ 	.byte	0x08
	.zero		1


	//   ....[13]....
        /*0150*/ 	.word	0x00000320
        /*0154*/ 	.word	0x000000ff
        /*0158*/ 	.word	0x00000088
        /*015c*/ 	.short	0x0100
        /*015e*/ 	.byte	0x08
	.zero		1


	//   ....[14]....
        /*0160*/ 	.word	0x00000330
        /*0164*/ 	.word	0x000000ff
        /*0168*/ 	.word	0x00000038
        /*016c*/ 	.short	0x0100
        /*016e*/ 	.byte	0x08
	.zero		1


	//   ....[15]....
        /*0170*/ 	.word	0x00000340
        /*0174*/ 	.word	0x000000ff
        /*0178*/ 	.word	0x00000090
        /*017c*/ 	.short	0x0100
        /*017e*/ 	.byte	0x08
	.zero		1


	//   ....[16]....
        /*0180*/ 	.word	0x00000350
        /*0184*/ 	.word	0x000000ff
        /*0188*/ 	.word	0x00000040
        /*018c*/ 	.short	0x0100
        /*018e*/ 	.byte	0x08
	.zero		1


	//   ....[17]....
        /*0190*/ 	.word	0x00000360
        /*0194*/ 	.word	0x000000ff
        /*0198*/ 	.word	0x00000098
        /*019c*/ 	.short	0x0100
        /*019e*/ 	.byte	0x08
	.zero		1


	//   ....[18]....
        /*01a0*/ 	.word	0x00000370
        /*01a4*/ 	.word	0x000000ff
        /*01a8*/ 	.word	0x00000048
        /*01ac*/ 	.short	0x0100
        /*01ae*/ 	.byte	0x08
	.zero		1


	//   ....[19]....
        /*01b0*/ 	.word	0x00000380
        /*01b4*/ 	.word	0x000000ff
        /*01b8*/ 	.word	0x000000a0
        /*01bc*/ 	.short	0x0100
        /*01be*/ 	.byte	0x08
	.zero		1


	//   ....[20]....
        /*01c0*/ 	.word	0x00000390
        /*01c4*/ 	.word	0x000000ff
        /*01c8*/ 	.word	0x00000050
        /*01cc*/ 	.short	0x0100
        /*01ce*/ 	.byte	0x08
	.zero		1


	//   ....[21]....
        /*01d0*/ 	.word	0x000003a0
        /*01d4*/ 	.word	0x000000ff
        /*01d8*/ 	.word	0x000000a8
        /*01dc*/ 	.short	0x0100
        /*01de*/ 	.byte	0x08
	.zero		1


	//   ....[22]....
        /*01e0*/ 	.word	0x00000650
        /*01e4*/ 	.word	0x000000ff
        /*01e8*/ 	.word	0x000000c0
        /*01ec*/ 	.short	0x0100
        /*01ee*/ 	.byte	0x08
	.zero		1


	//   ....[23]....
        /*01f0*/ 	.word	0x000006d0
        /*01f4*/ 	.word	0x000000ff
        /*01f8*/ 	.word	0x000000c8
        /*01fc*/ 	.short	0x0100
        /*01fe*/ 	.byte	0x08
	.zero		1


	//   ....[24]....
        /*0200*/ 	.word	0x00001540
        /*0204*/ 	.word	0x00000003
        /*0208*/ 	.word	0x00000000
        /*020c*/ 	.short	0x010a
        /*020e*/ 	.byte	0x3f
	.zero		1


	//   ....[25]....
        /*0210*/ 	.word	0x000015a0
        /*0214*/ 	.word	0x00000003
        /*0218*/ 	.word	0x00000000
        /*021c*/ 	.short	0x010a
        /*021e*/ 	.byte	0x3f
	.zero		1


	//   ....[26]....
        /*0220*/ 	.word	0x00001900
        /*0224*/ 	.word	0x00000005
        /*0228*/ 	.word	0x00000000
        /*022c*/ 	.short	0x010a
        /*022e*/ 	.byte	0x3f
	.zero		1


	//   ....[27]....
        /*0230*/ 	.word	0x00001940
        /*0234*/ 	.word	0x00000005
        /*0238*/ 	.word	0x00000000
        /*023c*/ 	.short	0x010a
        /*023e*/ 	.byte	0x3f
	.zero		1


	//   ....[28]....
        /*0240*/ 	.word	0x00001b80
        /*0244*/ 	.word	0x00000004
        /*0248*/ 	.word	0x00000000
        /*024c*/ 	.short	0x0101
        /*024e*/ 	.byte	0x3f
	.zero		1


	//   ....[29]....
        /*0250*/ 	.word	0x00001d40
        /*0254*/ 	.word	0x00000000
        /*0258*/ 	.word	0x00000000
        /*025c*/ 	.short	0x0101
        /*025e*/ 	.byte	0x3f
	.zero		1


	//   ....[30]....
        /*0260*/ 	.word	0x00006230
        /*0264*/ 	.word	0x0000000e
        /*0268*/ 	.word	0x00000058
        /*026c*/ 	.short	0x010a
        /*026e*/ 	.byte	0x3f
	.zero		1


	//   ....[31]....
        /*0270*/ 	.word	0x000065c0
        /*0274*/ 	.word	0x00000006
        /*0278*/ 	.word	0x000000c8
        /*027c*/ 	.short	0x0101
        /*027e*/ 	.byte	0x3f
	.zero		1


	//   ....[32]....
        /*0280*/ 	.word	0x00006ce0
        /*0284*/ 	.word	0x00000007
        /*0288*/ 	.word	0x00000000
        /*028c*/ 	.short	0x010a
        /*028e*/ 	.byte	0x3f
	.zero		1


	//   ....[33]....
        /*0290*/ 	.word	0x00006d60
        /*0294*/ 	.word	0x00000009
        /*0298*/ 	.word	0x00000000
        /*029c*/ 	.short	0x010a
        /*029e*/ 	.byte	0x3f
	.zero		1


	//   ....[34]....
        /*02a0*/ 	.word	0x00006df0
        /*02a4*/ 	.word	0x00000006
        /*02a8*/ 	.word	0x00000000
        /*02ac*/ 	.short	0x010a
        /*02ae*/ 	.byte	0x3f
	.zero		1


	//   ....[35]....
        /*02b0*/ 	.word	0x00006e80
        /*02b4*/ 	.word	0x00000009
        /*02b8*/ 	.word	0x00000000
        /*02bc*/ 	.short	0x010a
        /*02be*/ 	.byte	0x3f
	.zero		1


	//   ....[36]....
        /*02c0*/ 	.word	0x00006f10
        /*02c4*/ 	.word	0x00000006
        /*02c8*/ 	.word	0x00000000
        /*02cc*/ 	.short	0x010a
        /*02ce*/ 	.byte	0x3f
	.zero		1


	//   ....[37]....
        /*02d0*/ 	.word	0x00006fa0
        /*02d4*/ 	.word	0x00000009
        /*02d8*/ 	.word	0x00000000
        /*02dc*/ 	.short	0x010a
        /*02de*/ 	.byte	0x3f
	.zero		1


	//   ....[38]....
        /*02e0*/ 	.word	0x00007030
        /*02e4*/ 	.word	0x00000006
        /*02e8*/ 	.word	0x00000000
        /*02ec*/ 	.short	0x010a
        /*02ee*/ 	.byte	0x3f
	.zero		1


	//   ....[39]....
        /*02f0*/ 	.word	0x000070c0
        /*02f4*/ 	.word	0x00000009
        /*02f8*/ 	.word	0x00000000
        /*02fc*/ 	.short	0x010a
        /*02fe*/ 	.byte	0x3f
	.zero		1


	//   ....[40]....
        /*0300*/ 	.word	0x00007150
        /*0304*/ 	.word	0x00000006
        /*0308*/ 	.word	0x00000000
        /*030c*/ 	.short	0x010a
        /*030e*/ 	.byte	0x3f
	.zero		1


	//   ....[41]....
        /*0310*/ 	.word	0x000071e0
        /*0314*/ 	.word	0x00000009
        /*0318*/ 	.word	0x00000000
        /*031c*/ 	.short	0x010a
        /*031e*/ 	.byte	0x3f
	.zero		1


	//   ....[42]....
        /*0320*/ 	.word	0x00007270
        /*0324*/ 	.word	0x00000003
        /*0328*/ 	.word	0x00000000
        /*032c*/ 	.short	0x010a
        /*032e*/ 	.byte	0x3f
	.zero		1


	//   ....[43]....
        /*0330*/ 	.word	0x000072d0
        /*0334*/ 	.word	0x00000003
        /*0338*/ 	.word	0x00000000
        /*033c*/ 	.short	0x010a
        /*033e*/ 	.byte	0x3f
	.zero		1


	//   ....[44]....
        /*0340*/ 	.word	0x00007320
        /*0344*/ 	.word	0x00000005
        /*0348*/ 	.word	0x00000000
        /*034c*/ 	.short	0x010a
        /*034e*/ 	.byte	0x3f
	.zero		1


	//   ....[45]....
        /*0350*/ 	.word	0x000073f0
        /*0354*/ 	.word	0x0000000e
        /*0358*/ 	.word	0x00000058
        /*035c*/ 	.short	0x010a
        /*035e*/ 	.byte	0x3f
	.zero		1


	//   ....[46]....
        /*0360*/ 	.word	0x000074c0
        /*0364*/ 	.word	0x00000007
        /*0368*/ 	.word	0x00000000
        /*036c*/ 	.short	0x010a
        /*036e*/ 	.byte	0x3f
	.zero		1


	//   ....[47]....
        /*0370*/ 	.word	0x00007510
        /*0374*/ 	.word	0x00000009
        /*0378*/ 	.word	0x00000000
        /*037c*/ 	.short	0x010a
        /*037e*/ 	.byte	0x3f
	.zero		1


	//   ....[48]....
        /*0380*/ 	.word	0x00007560
        /*0384*/ 	.word	0x00000006
        /*0388*/ 	.word	0x00000000
        /*038c*/ 	.short	0x010a
        /*038e*/ 	.byte	0x3f
	.zero		1


	//   ....[49]....
        /*0390*/ 	.word	0x000075b0
        /*0394*/ 	.word	0x00000009
        /*0398*/ 	.word	0x00000000
        /*039c*/ 	.short	0x010a
        /*039e*/ 	.byte	0x3f
	.zero		1


	//   ....[50]....
        /*03a0*/ 	.word	0x00007600
        /*03a4*/ 	.word	0x00000006
        /*03a8*/ 	.word	0x00000000
        /*03ac*/ 	.short	0x010a
        /*03ae*/ 	.byte	0x3f
	.zero		1


	//   ....[51]....
        /*03b0*/ 	.word	0x00007650
        /*03b4*/ 	.word	0x00000009
        /*03b8*/ 	.word	0x00000000
        /*03bc*/ 	.short	0x010a
        /*03be*/ 	.byte	0x3f
	.zero		1


	//   ....[52]....
        /*03c0*/ 	.word	0x000076a0
        /*03c4*/ 	.word	0x00000006
        /*03c8*/ 	.word	0x00000000
        /*03cc*/ 	.short	0x010a
        /*03ce*/ 	.byte	0x3f
	.zero		1


	//   ....[53]....
        /*03d0*/ 	.word	0x000076f0
        /*03d4*/ 	.word	0x00000009
        /*03d8*/ 	.word	0x00000000
        /*03dc*/ 	.short	0x010a
        /*03de*/ 	.byte	0x3f
	.zero		1


	//   ....[54]....
        /*03e0*/ 	.word	0x00007740
        /*03e4*/ 	.word	0x00000006
        /*03e8*/ 	.word	0x00000000
        /*03ec*/ 	.short	0x010a
        /*03ee*/ 	.byte	0x3f
	.zero		1


	//   ....[55]....
        /*03f0*/ 	.word	0x00007790
        /*03f4*/ 	.word	0x00000009
        /*03f8*/ 	.word	0x00000000
        /*03fc*/ 	.short	0x010a
        /*03fe*/ 	.byte	0x3f
	.zero		1


	//----- nvinfo : EIATTR_NUM_MBARRIERS
	.align		4
.L_35:
        /*0400*/ 	.byte	0x03, 0x38
        /*0402*/ 	.short	0x0018


	//----- nvinfo : EIATTR_EXIT_INSTR_OFFSETS
	.align		4
        /*0404*/ 	.byte	0x04, 0x1c
        /*0406*/ 	.short	(.L_37 - .L_36)


	//   ....[0]....
.L_36:
        /*0408*/ 	.word	0x00000770


	//   ....[1]....
        /*040c*/ 	.word	0x00001040


	//   ....[2]....
        /*0410*/ 	.word	0x00005910


	//   ....[3]....
        /*0414*/ 	.word	0x00005f40


	//   ....[4]....
        /*0418*/ 	.word	0x000072c0


	//----- nvinfo : EIATTR_MAX_THREADS
	.align		4
.L_37:
        /*041c*/ 	.byte	0x04, 0x05
        /*041e*/ 	.short	(.L_39 - .L_38)
.L_38:
        /*0420*/ 	.word	0x00000180
        /*0424*/ 	.word	0x00000001
        /*0428*/ 	.word	0x00000001


	//----- nvinfo : EIATTR_CRS_STACK_SIZE
	.align		4
.L_39:
        /*042c*/ 	.byte	0x04, 0x1e
        /*042e*/ 	.short	(.L_41 - .L_40)
.L_40:
        /*0430*/ 	.word	0x00000000


	//----- nvinfo : EIATTR_CBANK_PARAM_SIZE
	.align		4
.L_41:
        /*0434*/ 	.byte	0x03, 0x19
        /*0436*/ 	.short	0x0470


	//----- nvinfo : EIATTR_PARAM_CBANK
	.align		4
        /*0438*/ 	.byte	0x04, 0x0a
        /*043a*/ 	.short	(.L_43 - .L_42)
	.align		4
.L_42:
        /*043c*/ 	.word	index@(.nv.constant0._ZN7cutlass13device_kernelINS_4gemm6kernel13GemmUniversalIN4cute5tupleIJiiiiEEENS1_10collective13CollectiveMmaINS1_34MainloopSm90TmaGmmaWarpSpecializedILi11ENS5_IJNS4_1CILi1EEESB_SB_EEENS1_35KernelTmaWarpSpecializedCooperativeEEENS5_IJNSA_ILi256EEENSA_ILi64EEESG_EEEaNS5_IJlSB_lEEEaSI_NS4_8TiledMMAINS4_8MMA_AtomIJNS4_4SM904GMMA26MMA_64x64x32_S32S8S8_SS_TNEEEENS4_6LayoutINS5_IJNSA_ILi2EEESB_SB_EEENS5_IJSB_NSA_ILi0EEESS_EEEEENS5_IJNS4_10UnderscoreESV_SV_EEEEENS4_13SM90_TMA_LOADENS4_14ComposedLayoutINS4_7SwizzleILi2ELi4ELi3EEENS4_18smem_ptr_flag_bitsILi8EEENSP_INS5_IJNSA_ILi8EEESG_EEENS5_IJSG_SB_EEEEEEEvNS4_8identityESY_S18_vS19_EENS_8epilogue10collective6detail29Sm90TmaWarpSpecializedAdapterINS1C_15DefaultEpilogueIaSI_SI_NS1B_6thread17LinearCombinationIaLi1EiiLNS1G_9ScaleType4KindE0ELNS_15FloatRoundStyleE2EaEENS1_15EpilogueDefaultEEEEEvvEEEEvNT_6ParamsE)
        /*0440*/ 	.short	0x0210
        /*0442*/ 	.short	0x0470


	//----- nvinfo : EIATTR_SW_WAR
	.align		4
.L_43:
        /*0444*/ 	.byte	0x04, 0x36
        /*0446*/ 	.short	(.L_45 - .L_44)
.L_44:
        /*0448*/ 	.word	0x00000008
.L_45:


//--------------------- .nv.callgraph             --------------------------
	.section	.nv.callgraph,"",@"SHT_CUDA_CALLGRAPH"
	.align	4
	.sectionentsize	8
	.align		4
        /*0000*/ 	.word	0x00000000
	.align		4
        /*0004*/ 	.word	0xffffffff
	.align		4
        /*0008*/ 	.word	index@(_ZN7cutlass13device_kernelINS_4gemm6kernel13GemmUniversalIN4cute5tupleIJiiiiEEENS1_10collective13CollectiveMmaINS1_34MainloopSm90TmaGmmaWarpSpecializedILi11ENS5_IJNS4_1CILi1EEESB_SB_EEENS1_35KernelTmaWarpSpecializedCooperativeEEENS5_IJNSA_ILi256EEENSA_ILi64EEESG_EEEaNS5_IJlSB_lEEEaSI_NS4_8TiledMMAINS4_8MMA_AtomIJNS4_4SM904GMMA26MMA_64x64x32_S32S8S8_SS_TNEEEENS4_6LayoutINS5_IJNSA_ILi2EEESB_SB_EEENS5_IJSB_NSA_ILi0EEESS_EEEEENS5_IJNS4_10UnderscoreESV_SV_EEEEENS4_13SM90_TMA_LOADENS4_14ComposedLayoutINS4_7SwizzleILi2ELi4ELi3EEENS4_18smem_ptr_flag_bitsILi8EEENSP_INS5_IJNSA_ILi8EEESG_EEENS5_IJSG_SB_EEEEEEEvNS4_8identityESY_S18_vS19_EENS_8epilogue10collective6detail29Sm90TmaWarpSpecializedAdapterINS1C_15DefaultEpilogueIaSI_SI_NS1B_6thread17LinearCombinationIaLi1EiiLNS1G_9ScaleType4KindE0ELNS_15FloatRoundStyleE2EaEENS1_15EpilogueDefaultEEEEEvvEEEEvNT_6ParamsE)
	.align		4
        /*000c*/ 	.word	index@(__assertfail)
	.align		4
        /*0010*/ 	.word	0x00000000
	.align		4
        /*0014*/ 	.word	0xfffffffe
	.align		4
        /*0018*/ 	.word	0x00000000
	.align		4
        /*001c*/ 	.word	0xfffffffd
	.align		4
        /*0020*/ 	.word	0x00000000
	.align		4
        /*0024*/ 	.word	0xfffffffc


//--------------------- .nv.constant4             --------------------------
	.section	.nv.constant4,"a",@progbits
	.align	8
	.align		8
.nv.constant4:
        /*0000*/ 	.dword	__assertfail
	.align		8
        /*0008*/ 	.dword	__unnamed_1
	.align		8
        /*0010*/ 	.dword	_ZN40_INTERNAL_ec06dd34_4_k_cu_44430e90_206984cuda3std3__45__cpo5beginE
	.align		8
        /*0018*/ 	.dword	_ZN40_INTERNAL_ec06dd34_4_k_cu_44430e90_206984cuda3std3__45__cpo3endE
	.align		8
        /*0020*/ 	.dword	_ZN40_INTERNAL_ec06dd34_4_k_cu_44430e90_206984cuda3std3__45__cpo6cbeginE
	.align		8
        /*0028*/ 	.dword	_ZN40_INTERNAL_ec06dd34_4_k_cu_44430e90_206984cuda3std3__45__cpo4cendE
	.align		8
        /*0030*/ 	.dword	_ZN40_INTERNAL_ec06dd34_4_k_cu_44430e90_206984cuda3std3__442_GLOBAL__N__ec06dd34_4_k_cu_44430e90_206986ignoreE
	.align		8
        /*0038*/ 	.dword	_ZN40_INTERNAL_ec06dd34_4_k_cu_44430e90_206984cuda3std3__419piecewise_constructE
	.align		8
        /*0040*/ 	.dword	_ZN40_INTERNAL_ec06dd34_4_k_cu_44430e90_206984cuda3std3__48in_placeE
	.align		8
        /*0048*/ 	.dword	_ZN40_INTERNAL_ec06dd34_4_k_cu_44430e90_206984cuda3std6ranges3__45__cpo4swapE
	.align		8
        /*0050*/ 	.dword	_ZN40_INTERNAL_ec06dd34_4_k_cu_44430e90_206984cuda3std6ranges3__45__cpo9iter_moveE
	.align		8
        /*0058*/ 	.dword	_ZN40_INTERNAL_ec06dd34_4_k_cu_44430e90_206984cute7productE
	.align		8
        /*0060*/ 	.dword	_ZN40_INTERNAL_ec06dd34_4_k_cu_44430e90_206984cute1_E
	.align		8
        /*0068*/ 	.dword	$str$22
	.align		8
        /*0070*/ 	.dword	$str$23


//--------------------- .text._ZN7cutlass13device_kernelINS_4gemm6kernel13GemmUniversalIN4cute5tupleIJiiiiEEENS1_10collective13CollectiveMmaINS1_34MainloopSm90TmaGmmaWarpSpecializedILi11ENS5_IJNS4_1CILi1EEESB_SB_EEENS1_35KernelTmaWarpSpecializedCooperativeEEENS5_IJNSA_ILi256EEENSA_ILi64EEESG_EEEaNS5_IJlSB_lEEEaSI_NS4_8TiledMMAINS4_8MMA_AtomIJNS4_4SM904GMMA26MMA_64x64x32_S32S8S8_SS_TNEEEENS4_6LayoutINS5_IJNSA_ILi2EEESB_SB_EEENS5_IJSB_NSA_ILi0EEESS_EEEEENS5_IJNS4_10UnderscoreESV_SV_EEEEENS4_13SM90_TMA_LOADENS4_14ComposedLayoutINS4_7SwizzleILi2ELi4ELi3EEENS4_18smem_ptr_flag_bitsILi8EEENSP_INS5_IJNSA_ILi8EEESG_EEENS5_IJSG_SB_EEEEEEEvNS4_8identityESY_S18_vS19_EENS_8epilogue10collective6detail29Sm90TmaWarpSpecializedAdapterINS1C_15DefaultEpilogueIaSI_SI_NS1B_6thread17LinearCombinationIaLi1EiiLNS1G_9ScaleType4KindE0ELNS_15FloatRoundStyleE2EaEENS1_15EpilogueDefaultEEEEEvvEEEEvNT_6ParamsE --------------------------
	.section	.text._ZN7cutlass13device_kernelINS_4gemm6kernel13GemmUniversalIN4cute5tupleIJiiiiEEENS1_10collective13CollectiveMmaINS1_34MainloopSm90TmaGmmaWarpSpecializedILi11ENS5_IJNS4_1CILi1EEESB_SB_EEENS1_35KernelTmaWarpSpecializedCooperativeEEENS5_IJNSA_ILi256EEENSA_ILi64EEESG_EEEaNS5_IJlSB_lEEEaSI_NS4_8TiledMMAINS4_8MMA_AtomIJNS4_4SM904GMMA26MMA_64x64x32_S32S8S8_SS_TNEEEENS4_6LayoutINS5_IJNSA_ILi2EEESB_SB_EEENS5_IJSB_NSA_ILi0EEESS_EEEEENS5_IJNS4_10UnderscoreESV_SV_EEEEENS4_13SM90_TMA_LOADENS4_14ComposedLayoutINS4_7SwizzleILi2ELi4ELi3EEENS4_18smem_ptr_flag_bitsILi8EEENSP_INS5_IJNSA_ILi8EEESG_EEENS5_IJSG_SB_EEEEEEEvNS4_8identityESY_S18_vS19_EENS_8epilogue10collective6detail29Sm90TmaWarpSpecializedAdapterINS1C_15DefaultEpilogueIaSI_SI_NS1B_6thread17LinearCombinationIaLi1EiiLNS1G_9ScaleType4KindE0ELNS_15FloatRoundStyleE2EaEENS1_15EpilogueDefaultEEEEEvvEEEEvNT_6ParamsE,"ax",@progbits
	.align	128
.text._ZN7cutlass13device_kernelINS_4gemm6kernel13GemmUniversalIN4cute5tupleIJiiiiEEENS1_10collective13CollectiveMmaINS1_34MainloopSm90TmaGmmaWarpSpecializedILi11ENS5_IJNS4_1CILi1EEESB_SB_EEENS1_35KernelTmaWarpSpecializedCooperativeEEENS5_IJNSA_ILi256EEENSA_ILi64EEESG_EEEaNS5_IJlSB_lEEEaSI_NS4_8TiledMMAINS4_8MMA_AtomIJNS4_4SM904GMMA26MMA_64x64x32_S32S8S8_SS_TNEEEENS4_6LayoutINS5_IJNSA_ILi2EEESB_SB_EEENS5_IJSB_NSA_ILi0EEESS_EEEEENS5_IJNS4_10UnderscoreESV_SV_EEEEENS4_13SM90_TMA_LOADENS4_14ComposedLayoutINS4_7SwizzleILi2ELi4ELi3EEENS4_18smem_ptr_flag_bitsILi8EEENSP_INS5_IJNSA_ILi8EEESG_EEENS5_IJSG_SB_EEEEEEEvNS4_8identityESY_S18_vS19_EENS_8epilogue10collective6detail29Sm90TmaWarpSpecializedAdapterINS1C_15DefaultEpilogueIaSI_SI_NS1B_6thread17LinearCombinationIaLi1EiiLNS1G_9ScaleType4KindE0ELNS_15FloatRoundStyleE2EaEENS1_15EpilogueDefaultEEEEEvvEEEEvNT_6ParamsE:
        .type           _ZN7cutlass13device_kernelINS_4gemm6kernel13GemmUniversalIN4cute5tupleIJiiiiEEENS1_10collective13CollectiveMmaINS1_34MainloopSm90TmaGmmaWarpSpecializedILi11ENS5_IJNS4_1CILi1EEESB_SB_EEENS1_35KernelTmaWarpSpecializedCooperativeEEENS5_IJNSA_ILi256EEENSA_ILi64EEESG_EEEaNS5_IJlSB_lEEEaSI_NS4_8TiledMMAINS4_8MMA_AtomIJNS4_4SM904GMMA26MMA_64x64x32_S32S8S8_SS_TNEEEENS4_6LayoutINS5_IJNSA_ILi2EEESB_SB_EEENS5_IJSB_NSA_ILi0EEESS_EEEEENS5_IJNS4_10UnderscoreESV_SV_EEEEENS4_13SM90_TMA_LOADENS4_14ComposedLayoutINS4_7SwizzleILi2ELi4ELi3EEENS4_18smem_ptr_flag_bitsILi8EEENSP_INS5_IJNSA_ILi8EEESG_EEENS5_IJSG_SB_EEEEEEEvNS4_8identityESY_S18_vS19_EENS_8epilogue10collective6detail29Sm90TmaWarpSpecializedAdapterINS1C_15DefaultEpilogueIaSI_SI_NS1B_6thread17LinearCombinationIaLi1EiiLNS1G_9ScaleType4KindE0ELNS_15FloatRoundStyleE2EaEENS1_15EpilogueDefaultEEEEEvvEEEEvNT_6ParamsE,@function
        .size           _ZN7cutlass13device_kernelINS_4gemm6kernel13GemmUniversalIN4cute5tupleIJiiiiEEENS1_10collective13CollectiveMmaINS1_34MainloopSm90TmaGmmaWarpSpecializedILi11ENS5_IJNS4_1CILi1EEESB_SB_EEENS1_35KernelTmaWarpSpecializedCooperativeEEENS5_IJNSA_ILi256EEENSA_ILi64EEESG_EEEaNS5_IJlSB_lEEEaSI_NS4_8TiledMMAINS4_8MMA_AtomIJNS4_4SM904GMMA26MMA_64x64x32_S32S8S8_SS_TNEEEENS4_6LayoutINS5_IJNSA_ILi2EEESB_SB_EEENS5_IJSB_NSA_ILi0EEESS_EEEEENS5_IJNS4_10UnderscoreESV_SV_EEEEENS4_13SM90_TMA_LOADENS4_14ComposedLayoutINS4_7SwizzleILi2ELi4ELi3EEENS4_18smem_ptr_flag_bitsILi8EEENSP_INS5_IJNSA_ILi8EEESG_EEENS5_IJSG_SB_EEEEEEEvNS4_8identityESY_S18_vS19_EENS_8epilogue10collective6detail29Sm90TmaWarpSpecializedAdapterINS1C_15DefaultEpilogueIaSI_SI_NS1B_6thread17LinearCombinationIaLi1EiiLNS1G_9ScaleType4KindE0ELNS_15FloatRoundStyleE2EaEENS1_15EpilogueDefaultEEEEEvvEEEEvNT_6ParamsE,(.L_x_213 - _ZN7cutlass13device_kernelINS_4gemm6kernel13GemmUniversalIN4cute5tupleIJiiiiEEENS1_10collective13CollectiveMmaINS1_34MainloopSm90TmaGmmaWarpSpecializedILi11ENS5_IJNS4_1CILi1EEESB_SB_EEENS1_35KernelTmaWarpSpecializedCooperativeEEENS5_IJNSA_ILi256EEENSA_ILi64EEESG_EEEaNS5_IJlSB_lEEEaSI_NS4_8TiledMMAINS4_8MMA_AtomIJNS4_4SM904GMMA26MMA_64x64x32_S32S8S8_SS_TNEEEENS4_6LayoutINS5_IJNSA_ILi2EEESB_SB_EEENS5_IJSB_NSA_ILi0EEESS_EEEEENS5_IJNS4_10UnderscoreESV_SV_EEEEENS4_13SM90_TMA_LOADENS4_14ComposedLayoutINS4_7SwizzleILi2ELi4ELi3EEENS4_18smem_ptr_flag_bitsILi8EEENSP_INS5_IJNSA_ILi8EEESG_EEENS5_IJSG_SB_EEEEEEEvNS4_8identityESY_S18_vS19_EENS_8epilogue10collective6detail29Sm90TmaWarpSpecializedAdapterINS1C_15DefaultEpilogueIaSI_SI_NS1B_6thread17LinearCombinationIaLi1EiiLNS1G_9ScaleType4KindE0ELNS_15FloatRoundStyleE2EaEENS1_15EpilogueDefaultEEEEEvvEEEEvNT_6ParamsE)
        .other          _ZN7cutlass13device_kernelINS_4gemm6kernel13GemmUniversalIN4cute5tupleIJiiiiEEENS1_10collective13CollectiveMmaINS1_34MainloopSm90TmaGmmaWarpSpecializedILi11ENS5_IJNS4_1CILi1EEESB_SB_EEENS1_35KernelTmaWarpSpecializedCooperativeEEENS5_IJNSA_ILi256EEENSA_ILi64EEESG_EEEaNS5_IJlSB_lEEEaSI_NS4_8TiledMMAINS4_8MMA_AtomIJNS4_4SM904GMMA26MMA_64x64x32_S32S8S8_SS_TNEEEENS4_6LayoutINS5_IJNSA_ILi2EEESB_SB_EEENS5_IJSB_NSA_ILi0EEESS_EEEEENS5_IJNS4_10UnderscoreESV_SV_EEEEENS4_13SM90_TMA_LOADENS4_14ComposedLayoutINS4_7SwizzleILi2ELi4ELi3EEENS4_18smem_ptr_flag_bitsILi8EEENSP_INS5_IJNSA_ILi8EEESG_EEENS5_IJSG_SB_EEEEEEEvNS4_8identityESY_S18_vS19_EENS_8epilogue10collective6detail29Sm90TmaWarpSpecializedAdapterINS1C_15DefaultEpilogueIaSI_SI_NS1B_6thread17LinearCombinationIaLi1EiiLNS1G_9ScaleType4KindE0ELNS_15FloatRoundStyleE2EaEENS1_15EpilogueDefaultEEEEEvvEEEEvNT_6ParamsE,@"STO_CUDA_ENTRY STV_DEFAULT"
_ZN7cutlass13device_kernelINS_4gemm6kernel13GemmUniversalIN4cute5tupleIJiiiiEEENS1_10collective13CollectiveMmaINS1_34MainloopSm90TmaGmmaWarpSpecializedILi11ENS5_IJNS4_1CILi1EEESB_SB_EEENS1_35KernelTmaWarpSpecializedCooperativeEEENS5_IJNSA_ILi256EEENSA_ILi64EEESG_EEEaNS5_IJlSB_lEEEaSI_NS4_8TiledMMAINS4_8MMA_AtomIJNS4_4SM904GMMA26MMA_64x64x32_S32S8S8_SS_TNEEEENS4_6LayoutINS5_IJNSA_ILi2EEESB_SB_EEENS5_IJSB_NSA_ILi0EEESS_EEEEENS5_IJNS4_10UnderscoreESV_SV_EEEEENS4_13SM90_TMA_LOADENS4_14ComposedLayoutINS4_7SwizzleILi2ELi4ELi3EEENS4_18smem_ptr_flag_bitsILi8EEENSP_INS5_IJNSA_ILi8EEESG_EEENS5_IJSG_SB_EEEEEEEvNS4_8identityESY_S18_vS19_EENS_8epilogue10collective6detail29Sm90TmaWarpSpecializedAdapterINS1C_15DefaultEpilogueIaSI_SI_NS1B_6thread17LinearCombinationIaLi1EiiLNS1G_9ScaleType4KindE0ELNS_15FloatRoundStyleE2EaEENS1_15EpilogueDefaultEEEEEvvEEEEvNT_6ParamsE:
[----:B------:R-:W0:Y:S01]  /*0000*/  LDC R1, c[0x0][0x28] ;  /* 0x00000a00ff017b82 */ /* 0x000e220000000800 */
[----:B------:R-:W1:Y:S01]  /*0010*/  S2R R3, SR_TID.X ;  /* 0x0000000000037919 */ /* 0x000e620000002100 */
[----:B------:R-:W-:Y:S01]  /*0020*/  ELECT P0, URZ, PT ;  /* 0x00000000003f782f */ /* 0x000fe20003800000 */
[----:B------:R-:W-:Y:S01]  /*0030*/  BSSY B0, `(.L_x_0) ;  /* 0x000000f000007945 */ /* 0x000fe20003800000 */
[--C-:B-1----:R-:W-:Y:S02]  /*0040*/  SHF.R.U32.HI R0, RZ, 0x5, R3.reuse ;  /* 0x00000005ff007819 */ /* 0x102fe40000011603 */
[----:B------:R-:W-:-:S03]  /*0050*/  SHF.R.U32.HI R14, RZ, 0x7, R3 ;  /* 0x00000007ff0e7819 */ /* 0x000fc60000011603 */
[----:B------:R-:W1:Y:S04]  /*0060*/  SHFL.IDX PT, R4, R0, RZ, 0x1f ;  /* 0x00001fff00047589 */ /* 0x000e6800000e0000 */
[----:B------:R2:W3:Y:S01]  /*0070*/  SHFL.IDX PT, R10, R14, RZ, 0x1f ;  /* 0x00001fff0e0a7589 */ /* 0x0004e200000e0000 */
[----:B-1----:R-:W-:-:S13]  /*0080*/  ISETP.NE.OR P0, PT, R4, RZ, !P0 ;  /* 0x000000ff0400720c */ /* 0x002fda0004705670 */
[----:B0-23--:R-:W-:Y:S05]  /*0090*/  @P0 BRA `(.L_x_1) ;  /* 0x0000000000200947 */ /* 0x00dfea0003800000 */
[----:B------:R-:W-:Y:S02]  /*00a0*/  ULDC.64 UR4, c[0x0][0x198] ;  /* 0x0000660000047ab9 */ /* 0x000fe40000000a00 */
[----:B------:R-:W-:Y:S02]  /*00b0*/  UIADD3 UR6, UP0, UR4, 0xf0, URZ ;  /* 0x000000f004067890 */ /* 0x000fe4000ff1e03f */
[----:B------:R-:W-:Y:S02]  /*00c0*/  UIADD3 UR4, UP1, UR4, 0x1f0, URZ ;  /* 0x000001f004047890 */ /* 0x000fe4000ff3e03f */
[----:B------:R-:W-:Y:S02]  /*00d0*/  UIADD3.X UR7, URZ, UR5, URZ, UP0, !UPT ;  /* 0x000000053f077290 */ /* 0x000fe400087fe43f */
[----:B------:R-:W-:-:S07]  /*00e0*/  UIADD3.X UR5, URZ, UR5, URZ, UP1, !UPT ;  /* 0x000000053f057290 */ /* 0x000fce0008ffe43f */
[----:B------:R0:W-:Y:S02]  /*00f0*/  UTMACCTL.PF [UR6] ;  /* 0x00000000060079b9 */ /* 0x0001e40008040000 */
[----:B------:R0:W-:Y:S02]  /*0100*/  UTMACCTL.PF [UR4] ;  /* 0x00000000040079b9 */ /* 0x0001e40008040000 */
[----:B0-----:R-:W-:Y:S01]  /*0110*/  NOP ;  /* 0x0000000000007918 */ /* 0x001fe20000000000 */
.L_x_1:
[----:B------:R-:W-:Y:S05]  /*0120*/  BSYNC B0 ;  /* 0x0000000000007941 */ /* 0x000fea0003800000 */
.L_x_0:
[----:B------:R-:W0:Y:S02]  /*0130*/  SHFL.IDX PT, R2, R0, RZ, 0x1f ;  /* 0x00001fff00027589 */ /* 0x000e2400000e0000 */
[----:B0-----:R-:W-:-:S13]  /*0140*/  ISETP.NE.AND P0, PT, R2, RZ, PT ;  /* 0x000000ff0200720c */ /* 0x001fda0003f05270 */
[----:B------:R-:W-:Y:S05]  /*0150*/  @P0 BRA `(.L_x_2) ;  /* 0x00000000009c0947 */ /* 0x000fea0003800000 */
[----:B------:R-:W-:Y:S01]  /*0160*/  ELECT P0, URZ, PT ;  /* 0x00000000003f782f */ /* 0x000fe20003800000 */
[----:B------:R-:W-:-:S12]  /*0170*/  BSSY B0, `(.L_x_2) ;  /* 0x0000025000007945 */ /* 0x000fd80003800000 */
[----:B------:R-:W-:Y:S05]  /*0180*/  @!P0 BRA `(.L_x_3) ;  /* 0x00000000008c8947 */ /* 0x000fea0003800000 */
[----:B------:R-:W0:Y:S01]  /*0190*/  S2UR UR8, SR_CgaCtaId ;  /* 0x00000000000879c3 */ /* 0x000e220000008800 */
[----:B------:R-:W-:Y:S01]  /*01a0*/  UMOV UR4, 0x400 ;  /* 0x0000040000047882 */ /* 0x000fe20000000000 */
[----:B------:R-:W-:Y:S01]  /*01b0*/  UMOV UR5, 0x1 ;  /* 0x0000000100057882 */ /* 0x000fe20000000000 */
[----:B------:R-:W-:Y:S02]  /*01c0*/  UMOV UR6, 0x100 ;  /* 0x0000010000067882 */ /* 0x000fe40000000000 */
[----:B------:R-:W-:-:S04]  /*01d0*/  UIADD3 UR6, -UR6, 0x100000, URZ ;  /* 0x0010000006067890 */ /* 0x000fc8000fffe13f */
[----:B------:R-:W-:Y:S02]  /*01e0*/  USHF.L.U32 UR7, UR6, 0xb, URZ ;  /* 0x0000000b06077899 */ /* 0x000fe4000800063f */
[----:B------:R-:W-:Y:S02]  /*01f0*/  USHF.L.U32 UR6, UR6, 0x1, URZ ;  /* 0x0000000106067899 */ /* 0x000fe4000800063f */
[----:B0-----:R-:W-:Y:S02]  /*0200*/  ULEA UR8, UR8, UR4, 0x18 ;  /* 0x0000000408087291 */ /* 0x001fe4000f8ec03f */
[----:B------:R-:W-:-:S04]  /*0210*/  UIADD3 UR4, -UR5, 0x100000, URZ ;  /* 0x0010000005047890 */ /* 0x000fc8000fffe13f */
[----:B------:R-:W-:Y:S02]  /*0220*/  USHF.L.U32 UR5, UR4, 0xb, URZ ;  /* 0x0000000b04057899 */ /* 0x000fe4000800063f */
[----:B------:R-:W-:Y:S01]  /*0230*/  USHF.L.U32 UR4, UR4, 0x1, URZ ;  /* 0x0000000104047899 */ /* 0x000fe2000800063f */
[----:B------:R-:W0:Y:S11]  /*0240*/  FENCE.VIEW.ASYNC.S ;  /* 0x00000000000073c6 */ /* 0x000e360000000000 */
[----:B0-----:R0:W1:Y:S01]  /*0250*/  SYNCS.EXCH.64 URZ, [UR8], UR4 ;  /* 0x00000004083f75b2 */ /* 0x0010620008000100 */
[----:B------:R0:W2:Y:S01]  /*0260*/  SYNCS.EXCH.64 URZ, [UR8+0x58], UR6 ;  /* 0x00005806083f75b2 */ /* 0x0000a20008000100 */
[----:B------:R0:W3:Y:S01]  /*0270*/  SYNCS.EXCH.64 URZ, [UR8+0x8], UR4 ;  /* 0x00000804083f75b2 */ /* 0x0000e20008000100 */
[----:B------:R0:W4:Y:S01]  /*0280*/  SYNCS.EXCH.64 URZ, [UR8+0x60], UR6 ;  /* 0x00006006083f75b2 */ /* 0x0001220008000100 */
[----:B------:R0:W0:Y:S01]  /*0290*/  SYNCS.EXCH.64 URZ, [UR8+0x10], UR4 ;  /* 0x00001004083f75b2 */ /* 0x0000220008000100 */
        /* <DEDUP_REMOVED lines=17> */
[----:B------:R-:W-:Y:S01]  /*03b0*/  NOP ;  /* 0x0000000000007918 */ /* 0x000fe20000000000 */
.L_x_3:
[----:B0-----:R-:W-:Y:S05]  /*03c0*/  BSYNC B0 ;  /* 0x0000000000007941 */ /* 0x001fea0003800000 */
.L_x_2:
[----:B------:R-:W0:Y:S01]  /*03d0*/  SHFL.IDX PT, R0, R0, RZ, 0x1f ;  /* 0x00001fff00007589 */ /* 0x000e2200000e0000 */
[----:B------:R-:W-:Y:S01]  /*03e0*/  ELECT P0, URZ, PT ;  /* 0x00000000003f782f */ /* 0x000fe20003800000 */
[----:B------:R-:W5:Y:S01]  /*03f0*/  LDC R2, c[0x0][0x65c] ;  /* 0x00019700ff027b82 */ /* 0x000f620000000800 */
[----:B------:R-:W-:Y:S01]  /*0400*/  SHF.R.S32.HI R7, RZ, 0x1f, R4 ;  /* 0x0000001fff077819 */ /* 0x000fe20000011404 */
[----:B------:R-:W1:Y:S01]  /*0410*/  S2R R5, SR_CTAID.Y ;  /* 0x0000000000057919 */ /* 0x000e620000002600 */
[----:B------:R-:W-:Y:S01]  /*0420*/  UMOV UR4, 0x20 ;  /* 0x0000002000047882 */ /* 0x000fe20000000000 */
[----:B------:R-:W-:Y:S01]  /*0430*/  NOP ;  /* 0x0000000000007918 */ /* 0x000fe20000000000 */
[----:B------:R-:W-:Y:S01]  /*0440*/  LEA.HI R7, R7, R4, RZ, 0x2 ;  /* 0x0000000407077211 */ /* 0x000fe200078f10ff */
[----:B------:R-:W2:Y:S01]  /*0450*/  S2R R6, SR_CTAID.X ;  /* 0x0000000000067919 */ /* 0x000ea20000002500 */
[----:B------:R-:W-:Y:S01]  /*0460*/  ISETP.NE.AND P2, PT, R10, RZ, PT ;  /* 0x000000ff0a00720c */ /* 0x000fe20003f45270 */
[----:B------:R-:W-:Y:S01]  /*0470*/  NOP ;  /* 0x0000000000007918 */ /* 0x000fe20000000000 */
[----:B------:R-:W-:-:S02]  /*0480*/  LOP3.LUT R7, R7, 0xfffffffc, RZ, 0xc0, !PT ;  /* 0xfffffffc07077812 */ /* 0x000fc400078ec0ff */
[----:B0-----:R-:W-:Y:S02]  /*0490*/  ISETP.NE.OR P0, PT, R0, RZ, !P0 ;  /* 0x000000ff0000720c */ /* 0x001fe40004705670 */
[----:B-----5:R-:W-:-:S04]  /*04a0*/  ISETP.NE.AND P3, PT, R2, 0x1, PT ;  /* 0x000000010200780c */ /* 0x020fc80003f65270 */
[----:B------:R-:W-:Y:S01]  /*04b0*/  P2R R0, PR, RZ, 0x8 ;  /* 0x00000008ff007803 */ /* 0x000fe20000000000 */
[----:B------:R-:W-:Y:S01]  /*04c0*/  IMAD.IADD R0, R4, 0x1, -R7 ;  /* 0x0000000104007824 */ /* 0x000fe200078e0a07 */
[----:B------:R-:W-:Y:S01]  /*04d0*/  LOP3.LUT R4, R3, 0x7f, RZ, 0xc0, !PT ;  /* 0x0000007f03047812 */ /* 0x000fe200078ec0ff */
[----:B------:R-:W-:-:S03]  /*04e0*/  IMAD.MOV.U32 R7, RZ, RZ, RZ ;  /* 0x000000ffff077224 */ /* 0x000fc600078e00ff */
[----:B------:R-:W-:Y:S01]  /*04f0*/  ISETP.NE.AND P1, PT, R0, 0x3, PT ;  /* 0x000000030000780c */ /* 0x000fe20003f25270 */
[----:B------:R-:W-:Y:S01]  /*0500*/  VOTEU.ALL UP0, P0 ;  /* 0x00000000003f7886 */ /* 0x000fe20000000000 */
[----:B------:R-:W-:Y:S01]  /*0510*/  VOTEU.ALL UP1, P0 ;  /* 0x00000000003f7886 */ /* 0x000fe20000020000 */
[----:B------:R-:W2:Y:S01]  /*0520*/  @P3 LDC R17, c[0x0][0x10] ;  /* 0x00000400ff113b82 */ /* 0x000ea20000000800 */
[----:B-1----:R-:W-:Y:S02]  /*0530*/  @P3 IMAD.MOV.U32 R8, RZ, RZ, R5 ;  /* 0x000000ffff083224 */ /* 0x002fe400078e0005 */
[----:B------:R-:W-:Y:S01]  /*0540*/  @!UP0 UMOV UR6, 0x400 ;  /* 0x0000040000068882 */ /* 0x000fe20000000000 */
[----:B------:R-:W-:-:S04]  /*0550*/  @!UP0 UIADD3 UR4, -UR4, 0x100000, URZ ;  /* 0x0010000004048890 */ /* 0x000fc8000fffe13f */
[----:B------:R-:W-:Y:S02]  /*0560*/  @!UP0 USHF.L.U32 UR5, UR4, 0xb, URZ ;  /* 0x0000000b04058899 */ /* 0x000fe4000800063f */
[----:B------:R-:W-:Y:S01]  /*0570*/  @!UP0 USHF.L.U32 UR4, UR4, 0x1, URZ ;  /* 0x0000000104048899 */ /* 0x000fe2000800063f */
[----:B------:R-:W-:Y:S01]  /*0580*/  @P3 IMAD.MOV.U32 R9, RZ, RZ, RZ ;  /* 0x000000ffff093224 */ /* 0x000fe200078e00ff */
[----:B------:R-:W0:Y:S08]  /*0590*/  @!UP0 S2UR UR7, SR_CgaCtaId ;  /* 0x00000000000789c3 */ /* 0x000e300000008800 */
[----:B------:R-:W1:Y:S01]  /*05a0*/  @!P3 LDC R11, c[0x0][0xc] ;  /* 0x00000300ff0bbb82 */ /* 0x000e620000000800 */
[----:B--2---:R-:W-:Y:S01]  /*05b0*/  @P3 IMAD.WIDE.U32 R16, R6, R17, R8 ;  /* 0x0000001106103225 */ /* 0x004fe200078e0008 */
[----:B0-----:R-:W-:Y:S01]  /*05c0*/  @!UP0 ULEA UR8, UR7, UR6, 0x18 ;  /* 0x0000000607088291 */ /* 0x001fe2000f8ec03f */
[----:B------:R-:W-:-:S02]  /*05d0*/  VOTEU.ALL UP0, P0 ;  /* 0x00000000003f7886 */ /* 0x000fc40000000000 */
[----:B------:R-:W-:Y:S01]  /*05e0*/  ULDC UR6, c[0x0][0xc] ;  /* 0x0000030000067ab9 */ /* 0x000fe20000000800 */
[----:B------:R-:W-:Y:S01]  /*05f0*/  ISETP.EQ.OR P0, PT, R0, RZ, !P1 ;  /* 0x000000ff0000720c */ /* 0x000fe20004f02670 */
[----:B------:R-:W-:-:S03]  /*0600*/  ULDC UR7, c[0x0][0x10] ;  /* 0x0000040000077ab9 */ /* 0x000fc60000000800 */
[C---:B------:R-:W-:Y:S01]  /*0610*/  ISETP.EQ.AND P0, PT, R10.reuse, RZ, P0 ;  /* 0x000000ff0a00720c */ /* 0x040fe20000702270 */
[----:B------:R-:W-:Y:S02]  /*0620*/  VIADD R10, R10, 0xffffffff ;  /* 0xffffffff0a0a7836 */ /* 0x000fe40000000000 */
[----:B-1----:R-:W-:Y:S01]  /*0630*/  @!P3 IMAD.WIDE.U32 R8, R11, R5, R6 ;  /* 0x000000050b08b225 */ /* 0x002fe200078e0006 */
[----:B------:R-:W0:Y:S02]  /*0640*/  FENCE.VIEW.ASYNC.S ;  /* 0x00000000000073c6 */ /* 0x000e240000000000 */
[----:B0-----:R-:W3:Y:S01]  /*0650*/  @!UP0 SYNCS.EXCH.64 URZ, [UR8+0xc0], UR4 ;  /* 0x0000c004083f85b2 */ /* 0x001ee20008000100 */
[----:B------:R-:W-:Y:S01]  /*0660*/  SEL R18, RZ, 0x1, !P0 ;  /* 0x00000001ff127807 */ /* 0x000fe20004000000 */
[----:B------:R-:W-:Y:S01]  /*0670*/  @P3 IMAD.MOV.U32 R11, RZ, RZ, RZ ;  /* 0x000000ffff0b3224 */ /* 0x000fe200078e00ff */
[----:B------:R-:W-:Y:S01]  /*0680*/  ISETP.GE.U32.AND P1, PT, R10, 0x2, PT ;  /* 0x000000020a00780c */ /* 0x000fe20003f26070 */
[----:B------:R-:W-:-:S02]  /*0690*/  @!P3 IMAD.MOV.U32 R16, RZ, RZ, R8 ;  /* 0x000000ffff10b224 */ /* 0x000fc400078e0008 */
[----:B------:R-:W-:Y:S01]  /*06a0*/  @P3 IMAD.IADD R17, R17, 0x1, R11 ;  /* 0x0000000111113824 */ /* 0x000fe200078e020b */
[----:B------:R-:W-:Y:S01]  /*06b0*/  SEL R18, R18, 0x2, P1 ;  /* 0x0000000212127807 */ /* 0x000fe20000800000 */
[----:B------:R-:W-:Y:S01]  /*06c0*/  @!P3 IMAD.MOV.U32 R17, RZ, RZ, R9 ;  /* 0x000000ffff11b224 */ /* 0x000fe200078e0009 */
[----:B------:R0:W3:Y:S01]  /*06d0*/  @!UP1 SYNCS.EXCH.64 URZ, [UR8+0xc8], UR4 ;  /* 0x0000c804083f95b2 */ /* 0x0000e20008000100 */
[----:B------:R-:W-:Y:S01]  /*06e0*/  NOP ;  /* 0x0000000000007918 */ /* 0x000fe20000000000 */
[----:B0-----:R-:W-:-:S03]  /*06f0*/  UIMAD.WIDE.U32 UR4, UR6, UR7, URZ ;  /* 0x00000007060472a5 */ /* 0x001fc6000f8e003f */
[----:B------:R-:W-:Y:S02]  /*0700*/  ULDC UR6, c[0x0][0x14] ;  /* 0x0000050000067ab9 */ /* 0x000fe40000000800 */
[----:B------:R-:W-:Y:S02]  /*0710*/  UIMAD.WIDE.U32 UR36, UR4, UR6, URZ ;  /* 0x00000006042472a5 */ /* 0x000fe4000f8e003f */
[----:B------:R-:W-:-:S04]  /*0720*/  UIMAD UR42, UR5, UR6, URZ ;  /* 0x00000006052a72a4 */ /* 0x000fc8000f8e023f */
[----:B------:R-:W-:Y:S01]  /*0730*/  UIADD3 UR42, UR37, UR42, URZ ;  /* 0x0000002a252a7290 */ /* 0x000fe2000fffe03f */
[----:B---34-:R-:W-:Y:S06]  /*0740*/  BAR.SYNC.DEFER_BLOCKING 0x0 ;  /* 0x0000000000007b1d */ /* 0x018fec0000010000 */
[----:B------:R-:W-:Y:S05]  /*0750*/  @!P2 BRA `(.L_x_4) ;  /* 0x000000500070a947 */ /* 0x000fea0003800000 */
[----:B------:R-:W-:-:S13]  /*0760*/  ISETP.GT.U32.AND P0, PT, R10, 0x1, PT ;  /* 0x000000010a00780c */ /* 0x000fda0003f04070 */
[----:B------:R-:W-:Y:S05]  /*0770*/  @P0 EXIT ;  /* 0x000000000000094d */ /* 0x000fea0003800000 */
[----:B------:R-:W-:Y:S01]  /*0780*/  ULDC.64 UR4, c[0x0][0x650] ;  /* 0x0001940000047ab9 */ /* 0x000fe20000000a00 */
[----:B------:R-:W-:Y:S01]  /*0790*/  PRMT R0, RZ, 0x7610, R0 ;  /* 0x00007610ff007816 */ /* 0x000fe20000000000 */
[----:B------:R-:W-:Y:S01]  /*07a0*/  IMAD.MOV.U32 R97, RZ, RZ, -0x1 ;  /* 0xffffffffff617424 */ /* 0x000fe200078e00ff */
[----:B------:R-:W-:Y:S01]  /*07b0*/  ISETP.GE.U32.AND P0, PT, R16, UR4, PT ;  /* 0x0000000410007c0c */ /* 0x000fe2000bf06070 */
[----:B------:R-:W-:Y:S02]  /*07c0*/  IMAD.MOV.U32 R98, RZ, RZ, -0x1 ;  /* 0xffffffffff627424 */ /* 0x000fe400078e00ff */
[----:B------:R-:W-:Y:S01]  /*07d0*/  IMAD.MOV.U32 R19, RZ, RZ, -0x1 ;  /* 0xffffffffff137424 */ /* 0x000fe200078e00ff */
[----:B------:R-:W-:-:S13]  /*07e0*/  ISETP.GE.U32.AND.EX P0, PT, R17, UR5, PT, P0 ;  /* 0x0000000511007c0c */ /* 0x000fda000bf06100 */
[----:B------:R-:W-:Y:S05]  /*07f0*/  @P0 BRA `(.L_x_5) ;  /* 0x0000000400580947 */ /* 0x000fea0003800000 */
[----:B------:R-:W0:Y:S01]  /*0800*/  LDC.64 R20, c[0x0][0x628] ;  /* 0x00018a00ff147b82 */ /* 0x000e220000000a00 */
[----:B------:R-:W-:Y:S02]  /*0810*/  IMAD.MOV.U32 R8, RZ, RZ, R16 ;  /* 0x000000ffff087224 */ /* 0x000fe400078e0010 */
[----:B------:R-:W-:-:S05]  /*0820*/  IMAD.MOV.U32 R9, RZ, RZ, R17 ;  /* 0x000000ffff097224 */ /* 0x000fca00078e0011 */
[----:B------:R-:W1:Y:S08]  /*0830*/  LDC R0, c[0x0][0x630] ;  /* 0x00018c00ff007b82 */ /* 0x000e700000000800 */
[----:B------:R-:W2:Y:S01]  /*0840*/  LDC.64 R22, c[0x0][0x620] ;  /* 0x00018800ff167b82 */ /* 0x000ea20000000a00 */
[----:B0-----:R-:W-:-:S04]  /*0850*/  ISETP.NE.U32.AND P0, PT, R20, RZ, PT ;  /* 0x000000ff1400720c */ /* 0x001fc80003f05070 */
[----:B------:R-:W-:-:S13]  /*0860*/  ISETP.NE.AND.EX P0, PT, R21, RZ, PT, P0 ;  /* 0x000000ff1500720c */ /* 0x000fda0003f05300 */
[----:B-12---:R-:W-:Y:S05]  /*0870*/  @!P0 BRA `(.L_x_6) ;  /* 0x0000000000288947 */ /* 0x006fea0003800000 */
[----:B------:R-:W0:Y:S02]  /*0880*/  LDC R13, c[0x0][0x634] ;  /* 0x00018d00ff0d7b82 */ /* 0x000e240000000800 */
[----:B0-----:R-:W-:-:S05]  /*0890*/  IADD3 R13, P0, R16, R13, RZ ;  /* 0x0000000d100d7210 */ /* 0x001fca0007f1e0ff */
[----:B------:R-:W-:-:S04]  /*08a0*/  IMAD.X R15, RZ, RZ, R17, P0 ;  /* 0x000000ffff0f7224 */ /* 0x000fc800000e0611 */
[----:B------:R-:W-:-:S04]  /*08b0*/  IMAD.WIDE.U32 R8, R15, R20, RZ ;  /* 0x000000140f087225 */ /* 0x000fc800078e00ff */
[----:B------:R-:W-:-:S04]  /*08c0*/  IMAD.WIDE.U32 R10, P0, R13, R21, R8 ;  /* 0x000000150d0a7225 */ /* 0x000fc80007800008 */
[----:B------:R-:W-:-:S04]  /*08d0*/  IMAD.WIDE.U32 R8, R13, R20, RZ ;  /* 0x000000140d087225 */ /* 0x000fc800078e00ff */
[----:B------:R-:W-:Y:S01]  /*08e0*/  IMAD.X R13, RZ, RZ, RZ, P0 ;  /* 0x000000ffff0d7224 */ /* 0x000fe200000e06ff */
[----:B------:R-:W-:Y:S01]  /*08f0*/  IADD3 RZ, P0, R9, R10, RZ ;  /* 0x0000000a09ff7210 */ /* 0x000fe20007f1e0ff */
[----:B------:R-:W-:-:S04]  /*0900*/  IMAD.MOV.U32 R12, RZ, RZ, R11 ;  /* 0x000000ffff0c7224 */ /* 0x000fc800078e000b */
[----:B------:R-:W-:-:S08]  /*0910*/  IMAD.WIDE.U32.X R8, R15, R21, R12, P0 ;  /* 0x000000150f087225 */ /* 0x000fd000000e040c */
.L_x_6:
[-CC-:B------:R-:W-:Y:S01]  /*0920*/  SHF.R.U64 R25, R8, R0.reuse, R9.reuse ;  /* 0x0000000008197219 */ /* 0x180fe20000001209 */
[----:B------:R-:W0:Y:S01]  /*0930*/  LDC R12, c[0x0][0x618] ;  /* 0x00018600ff0c7b82 */ /* 0x000e220000000800 */
[----:B------:R-:W-:Y:S01]  /*0940*/  SHF.R.U32.HI R7, RZ, R0, R9 ;  /* 0x00000000ff077219 */ /* 0x000fe20000011609 */
[----:B------:R-:W-:Y:S01]  /*0950*/  ULDC UR4, c[0x0][0x150] ;  /* 0x0000540000047ab9 */ /* 0x000fe20000000800 */
[----:B------:R-:W-:Y:S02]  /*0960*/  IADD3 R11, P0, RZ, -R25, RZ ;  /* 0x80000019ff0b7210 */ /* 0x000fe40007f1e0ff */
[----:B------:R-:W-:-:S03]  /*0970*/  I2FP.F32.U32 R0, R6 ;  /* 0x0000000600007245 */ /* 0x000fc60000201000 */
[----:B------:R-:W1:Y:S01]  /*0980*/  LDC.64 R30, c[0x0][0x640] ;  /* 0x00019000ff1e7b82 */ /* 0x000e620000000a00 */
[----:B------:R-:W-:Y:S02]  /*0990*/  IMAD.X R13, RZ, RZ, ~R7, P0 ;  /* 0x000000ffff0d7224 */ /* 0x000fe400000e0e07 */
[----:B------:R-:W-:Y:S01]  /*09a0*/  FMUL R0, R0, UR4 ;  /* 0x0000000400007c20 */ /* 0x000fe20008400000 */
[----:B------:R-:W-:Y:S01]  /*09b0*/  IMAD.WIDE.U32 R8, R11, R22, R16 ;  /* 0x000000160b087225 */ /* 0x000fe200078e0010 */
[----:B------:R-:W-:-:S03]  /*09c0*/  ULDC UR4, c[0x0][0x154] ;  /* 0x0000550000047ab9 */ /* 0x000fc60000000800 */
[----:B------:R-:W-:Y:S01]  /*09d0*/  IMAD R10, R13, R22, RZ ;  /* 0x000000160d0a7224 */ /* 0x000fe200078e02ff */
[----:B------:R-:W2:Y:S01]  /*09e0*/  LDC R7, c[0x0][0x144] ;  /* 0x00005100ff077b82 */ /* 0x000ea20000000800 */
[----:B------:R-:W3:Y:S02]  /*09f0*/  F2I.U32.TRUNC.NTZ R0, R0 ;  /* 0x0000000000007305 */ /* 0x000ee4000020f000 */
[----:B------:R-:W-:-:S04]  /*0a00*/  IMAD R11, R11, R23, R10 ;  /* 0x000000170b0b7224 */ /* 0x000fc800078e020a */
[----:B------:R-:W-:Y:S01]  /*0a10*/  IMAD.IADD R9, R9, 0x1, R11 ;  /* 0x0000000109097824 */ /* 0x000fe200078e020b */
[----:B------:R-:W4:Y:S01]  /*0a20*/  LDC R24, c[0x0][0x608] ;  /* 0x00018200ff187b82 */ /* 0x000f220000000800 */
[----:B------:R-:W-:-:S03]  /*0a30*/  IMAD.MOV.U32 R11, RZ, RZ, -0x1 ;  /* 0xffffffffff0b7424 */ /* 0x000fc600078e00ff */
[-CC-:B0-----:R-:W-:Y:S02]  /*0a40*/  SHF.R.U64 R22, R8, R12.reuse, R9.reuse ;  /* 0x0000000c08167219 */ /* 0x181fe40000001209 */
[----:B------:R-:W-:Y:S02]  /*0a50*/  I2FP.F32.U32 R8, R5 ;  /* 0x0000000500087245 */ /* 0x000fe40000201000 */
[----:B------:R-:W0:Y:S01]  /*0a60*/  LDC R28, c[0x0][0x658] ;  /* 0x00019600ff1c7b82 */ /* 0x000e220000000800 */
[----:B-1----:R-:W-:Y:S01]  /*0a70*/  ISETP.NE.U32.AND P0, PT, R30, RZ, PT ;  /* 0x000000ff1e00720c */ /* 0x002fe20003f05070 */
[----:B---3--:R-:W-:Y:S02]  /*0a80*/  IMAD.MOV R10, RZ, RZ, -R0 ;  /* 0x000000ffff0a7224 */ /* 0x008fe400078e0a00 */
[----:B------:R-:W-:Y:S01]  /*0a90*/  FMUL R8, R8, UR4 ;  /* 0x0000000408087c20 */ /* 0x000fe20008400000 */
[----:B------:R-:W-:Y:S02]  /*0aa0*/  SHF.R.U32.HI R9, RZ, R12, R9 ;  /* 0x0000000cff097219 */ /* 0x000fe40000011609 */
[----:B------:R-:W-:Y:S01]  /*0ab0*/  ISETP.NE.AND.EX P0, PT, R31, RZ, PT, P0 ;  /* 0x000000ff1f00720c */ /* 0x000fe20003f05300 */
[----:B------:R1:W3:Y:S01]  /*0ac0*/  F2I.U32.TRUNC.NTZ R15, R8 ;  /* 0x00000008000f7305 */ /* 0x0002e2000020f000 */
[----:B------:R-:W1:Y:S01]  /*0ad0*/  LDC R20, c[0x0][0x148] ;  /* 0x00005200ff147b82 */ /* 0x000e620000000800 */
[----:B--2---:R-:W-:-:S07]  /*0ae0*/  IMAD R0, R7, R10, R6 ;  /* 0x0000000a07007224 */ /* 0x004fce00078e0206 */
[----:B------:R-:W2:Y:S01]  /*0af0*/  LDC R26, c[0x0][0x600] ;  /* 0x00018000ff1a7b82 */ /* 0x000ea20000000800 */
[-CC-:B----4-:R-:W-:Y:S02]  /*0b00*/  SHF.R.U64 R32, R22, R24.reuse, R9.reuse ;  /* 0x0000001816207219 */ /* 0x190fe40000001209 */
[----:B------:R-:W-:Y:S01]  /*0b10*/  SHF.R.U32.HI R7, RZ, R24, R9 ;  /* 0x00000018ff077219 */ /* 0x000fe20000011609 */
[----:B------:R-:W-:-:S04]  /*0b20*/  IMAD.MOV.U32 R9, RZ, RZ, 0x1 ;  /* 0x00000001ff097424 */ /* 0x000fc800078e00ff */
[----:B------:R-:W4:Y:S01]  /*0b30*/  LDC R21, c[0x0][0x648] ;  /* 0x00019200ff157b82 */ /* 0x000f220000000800 */
[-C--:B0-----:R-:W-:Y:S02]  /*0b40*/  SHF.L.U32 R6, R11, R28.reuse, RZ ;  /* 0x0000001c0b067219 */ /* 0x081fe400000006ff */
[--C-:B------:R-:W-:Y:S02]  /*0b50*/  SHF.R.U64 R24, R32, R28, R7.reuse ;  /* 0x0000001c20187219 */ /* 0x100fe40000001207 */
[----:B------:R-:W-:Y:S02]  /*0b60*/  LOP3.LUT R13, RZ, R6, RZ, 0x33, !PT ;  /* 0x00000006ff0d7212 */ /* 0x000fe400078e33ff */
[-C--:B------:R-:W-:Y:S01]  /*0b70*/  SHF.R.U32.HI R7, RZ, R28.reuse, R7 ;  /* 0x0000001cff077219 */ /* 0x080fe20000011607 */
[----:B------:R-:W0:Y:S01]  /*0b80*/  LDC R23, c[0x0][0x638] ;  /* 0x00018e00ff177b82 */ /* 0x000e220000000800 */
[----:B------:R-:W-:Y:S01]  /*0b90*/  SHF.L.U32 R12, R9, R28, RZ ;  /* 0x0000001c090c7219 */ /* 0x000fe200000006ff */
[----:B------:R-:W-:-:S06]  /*0ba0*/  IMAD.MOV.U32 R6, RZ, RZ, R24 ;  /* 0x000000ffff067224 */ /* 0x000fcc00078e0018 */
[----:B------:R-:W0:Y:S01]  /*0bb0*/  LDC R97, c[0x0][0x610] ;  /* 0x00018400ff617b82 */ /* 0x000e220000000800 */
[----:B-1-3--:R-:W-:Y:S05]  /*0bc0*/  @!P0 BRA `(.L_x_7) ;  /* 0x0000000000288947 */ /* 0x00afea0003800000 */
[----:B------:R-:W1:Y:S02]  /*0bd0*/  LDC R11, c[0x0][0x64c] ;  /* 0x00019300ff0b7b82 */ /* 0x000e640000000800 */
[----:B-1----:R-:W-:-:S05]  /*0be0*/  IADD3 R11, P0, R24, R11, RZ ;  /* 0x0000000b180b7210 */ /* 0x002fca0007f1e0ff */
        /* <DEDUP_REMOVED lines=8> */
.L_x_7:
[----:B----4-:R-:W-:Y:S01]  /*0c70*/  SHF.R.U64 R6, R6, R21, R7 ;  /* 0x0000001506067219 */ /* 0x010fe20000001207 */
[----:B--2---:R-:W-:Y:S01]  /*0c80*/  VIADD R7, R26, 0xffffffff ;  /* 0xffffffff1a077836 */ /* 0x004fe20000000000 */
[----:B------:R-:W-:Y:S01]  /*0c90*/  LOP3.LUT R13, R32, R13, RZ, 0xc0, !PT ;  /* 0x0000000d200d7212 */ /* 0x000fe200078ec0ff */
[----:B------:R-:W-:Y:S02]  /*0ca0*/  IMAD.MOV R15, RZ, RZ, -R15 ;  /* 0x000000ffff0f7224 */ /* 0x000fe400078e0a0f */
[----:B------:R-:W-:Y:S02]  /*0cb0*/  IMAD.MOV R8, RZ, RZ, -R6 ;  /* 0x000000ffff087224 */ /* 0x000fe400078e0a06 */
[----:B------:R-:W-:Y:S01]  /*0cc0*/  IMAD R13, R12, R6, R13 ;  /* 0x000000060c0d7224 */ /* 0x000fe200078e020d */
[----:B------:R-:W-:Y:S01]  /*0cd0*/  LOP3.LUT R6, R22, R7, RZ, 0xc0, !PT ;  /* 0x0000000716067212 */ /* 0x000fe200078ec0ff */
[----:B------:R-:W-:Y:S02]  /*0ce0*/  @P3 IMAD R0, R20, R15, R5 ;  /* 0x0000000f14003224 */ /* 0x000fe400078e0205 */
[----:B0-----:R-:W-:-:S02]  /*0cf0*/  IMAD R5, R8, R23, R24 ;  /* 0x0000001708057224 */ /* 0x001fc400078e0218 */
[----:B------:R-:W-:Y:S02]  /*0d00*/  IMAD R97, R13, R97, R0 ;  /* 0x000000610d617224 */ /* 0x000fe400078e0200 */
[----:B------:R-:W-:Y:S02]  /*0d10*/  IMAD R6, R5, R26, R6 ;  /* 0x0000001a05067224 */ /* 0x000fe400078e0206 */
[----:B------:R-:W-:Y:S02]  /*0d20*/  IMAD.MOV.U32 R0, RZ, RZ, 0x1 ;  /* 0x00000001ff007424 */ /* 0x000fe400078e00ff */
[----:B------:R-:W-:Y:S01]  /*0d30*/  IMAD.MOV.U32 R19, RZ, RZ, R25 ;  /* 0x000000ffff137224 */ /* 0x000fe200078e0019 */
[----:B------:R-:W-:Y:S02]  /*0d40*/  SEL R98, R6, R97, !P3 ;  /* 0x0000006106627207 */ /* 0x000fe40005800000 */
[----:B------:R-:W-:-:S07]  /*0d50*/  SEL R97, R97, R6, !P3 ;  /* 0x0000000661617207 */ /* 0x000fce0005800000 */
.L_x_5:
[----:B------:R-:W-:-:S08]  /*0d60*/  NOP ;  /* 0x0000000000007918 */ /* 0x000fd00000000000 */
[----:B------:R-:W0:Y:S02]  /*0d70*/  USETMAXREG.TRY_ALLOC.CTAPOOL UP0, 0xe8 ;  /* 0x000000e8000079c8 */ /* 0x000e240008000600 */
[----:B0-----:R-:W-:-:S13]  /*0d80*/  PLOP3.LUT P0, PT, PT, PT, UP0, 0x80, 0x0 ;  /* 0x000000000000781c */ /* 0x001fda0003f0f008 */
[----:B------:R-:W-:Y:S05]  /*0d90*/  @!P0 BRA `(.L_x_5) ;  /* 0xfffffffc00f08947 */ /* 0x000fea000383ffff */
[----:B------:R-:W-:Y:S01]  /*0da0*/  ULDC.64 UR4, c[0x0][0x598] ;  /* 0x0001660000047ab9 */ /* 0x000fe20000000a00 */
[----:B------:R-:W-:Y:S01]  /*0db0*/  ULDC.64 UR38, c[0x0][0x208] ;  /* 0x0000820000267ab9 */ /* 0x000fe20000000a00 */
[----:B------:R-:W-:-:S04]  /*0dc0*/  ISETP.NE.U32.AND P0, PT, RZ, UR4, PT ;  /* 0x00000004ff007c0c */ /* 0x000fc8000bf05070 */
[----:B------:R-:W-:-:S13]  /*0dd0*/  ISETP.NE.AND.EX P0, PT, RZ, UR5, PT, P0 ;  /* 0x00000005ff007c0c */ /* 0x000fda000bf05300 */
[----:B------:R-:W-:Y:S05]  /*0de0*/  @!P0 BRA `(.L_x_8) ;  /* 0x00000000001c8947 */ /* 0x000fea0003800000 */
[----:B------:R-:W0:Y:S02]  /*0df0*/  LDC.64 R6, c[0x0][0x598] ;  /* 0x00016600ff067b82 */ /* 0x000e240000000a00 */
[----:B0-----:R-:W2:Y:S02]  /*0e00*/  LDG.E.64 R6, desc[UR38][R6.64] ;  /* 0x0000002606067981 */ /* 0x001ea4000c1e1b00 */
[----:B--2---:R-:W-:-:S04]  /*0e10*/  ISETP.NE.U32.AND P0, PT, R6, RZ, PT ;  /* 0x000000ff0600720c */ /* 0x004fc80003f05070 */
[----:B------:R-:W-:-:S13]  /*0e20*/  ISETP.NE.AND.EX P0, PT, R7, RZ, PT, P0 ;  /* 0x000000ff0700720c */ /* 0x000fda0003f05300 */
[----:B------:R-:W-:Y:S05]  /*0e30*/  @!P0 BRA `(.L_x_8) ;  /* 0x0000000000088947 */ /* 0x000fea0003800000 */
[----:B------:R0:W5:Y:S01]  /*0e40*/  LD.E R88, desc[UR38][R6.64] ;  /* 0x0000002606587980 */ /* 0x000162000c101900 */
[----:B------:R-:W-:Y:S05]  /*0e50*/  BRA `(.L_x_9) ;  /* 0x0000000000247947 */ /* 0x000fea0003800000 */
.L_x_8:
[----:B------:R-:W-:Y:S02]  /*0e60*/  ULDC.64 UR4, c[0x0][0x588] ;  /* 0x0001620000047ab9 */ /* 0x000fe40000000a00 */
[----:B------:R-:W-:-:S04]  /*0e70*/  ISETP.NE.U32.AND P0, PT, RZ, UR4, PT ;  /* 0x00000004ff007c0c */ /* 0x000fc8000bf05070 */
[----:B------:R-:W-:-:S13]  /*0e80*/  ISETP.NE.AND.EX P0, PT, RZ, UR5, PT, P0 ;  /* 0x00000005ff007c0c */ /* 0x000fda000bf05300 */
[----:B------:R-:W-:Y:S05]  /*0e90*/  @!P0 BRA `(.L_x_10) ;  /* 0x00000000000c8947 */ /* 0x000fea0003800000 */
[----:B------:R-:W0:Y:S02]  /*0ea0*/  LDC.64 R88, c[0x0][0x588] ;  /* 0x00016200ff587b82 */ /* 0x000e240000000a00 */
[----:B0-----:R1:W5:Y:S01]  /*0eb0*/  LDG.E R88, desc[UR38][R88.64] ;  /* 0x0000002658587981 */ /* 0x001362000c1e1900 */
[----:B------:R-:W-:Y:S05]  /*0ec0*/  BRA `(.L_x_9) ;  /* 0x0000000000087947 */ /* 0x000fea0003800000 */
.L_x_10:
[----:B------:R-:W-:Y:S02]  /*0ed0*/  ULDC UR4, c[0x0][0x580] ;  /* 0x0001600000047ab9 */ /* 0x000fe40000000800 */
[----:B------:R-:W-:-:S07]  /*0ee0*/  IMAD.U32 R88, RZ, RZ, UR4 ;  /* 0x00000004ff587e24 */ /* 0x000fce000f8e00ff */
.L_x_9:
[----:B------:R-:W-:Y:S02]  /*0ef0*/  ULDC.64 UR4, c[0x0][0x5a0] ;  /* 0x0001680000047ab9 */ /* 0x000fe40000000a00 */
[----:B------:R-:W-:-:S04]  /*0f00*/  ISETP.NE.U32.AND P0, PT, RZ, UR4, PT ;  /* 0x00000004ff007c0c */ /* 0x000fc8000bf05070 */
[----:B------:R-:W-:-:S13]  /*0f10*/  ISETP.NE.AND.EX P0, PT, RZ, UR5, PT, P0 ;  /* 0x00000005ff007c0c */ /* 0x000fda000bf05300 */
[----:B------:R-:W-:Y:S05]  /*0f20*/  @!P0 BRA `(.L_x_11) ;  /* 0x00000000001c8947 */ /* 0x000fea0003800000 */
[----:B0-----:R-:W0:Y:S02]  /*0f30*/  LDC.64 R6, c[0x0][0x5a0] ;  /* 0x00016800ff067b82 */ /* 0x001e240000000a00 */
[----:B0-----:R-:W2:Y:S02]  /*0f40*/  LDG.E.64 R6, desc[UR38][R6.64] ;  /* 0x0000002606067981 */ /* 0x001ea4000c1e1b00 */
[----:B--2---:R-:W-:-:S04]  /*0f50*/  ISETP.NE.U32.AND P0, PT, R6, RZ, PT ;  /* 0x000000ff0600720c */ /* 0x004fc80003f05070 */
[----:B------:R-:W-:-:S13]  /*0f60*/  ISETP.NE.AND.EX P0, PT, R7, RZ, PT, P0 ;  /* 0x000000ff0700720c */ /* 0x000fda0003f05300 */
[----:B------:R-:W-:Y:S05]  /*0f70*/  @!P0 BRA `(.L_x_11) ;  /* 0x0000000000088947 */ /* 0x000fea0003800000 */
[----:B-1----:R0:W5:Y:S01]  /*0f80*/  LD.E R89, desc[UR38][R6.64] ;  /* 0x0000002606597980 */ /* 0x002162000c101900 */
[----:B------:R-:W-:Y:S05]  /*0f90*/  BRA `(.L_x_12) ;  /* 0x0000000000247947 */ /* 0x000fea0003800000 */
.L_x_11:
[----:B------:R-:W-:Y:S02]  /*0fa0*/  ULDC.64 UR4, c[0x0][0x590] ;  /* 0x0001640000047ab9 */ /* 0x000fe40000000a00 */
[----:B------:R-:W-:-:S04]  /*0fb0*/  ISETP.NE.U32.AND P0, PT, RZ, UR4, PT ;  /* 0x00000004ff007c0c */ /* 0x000fc8000bf05070 */
[----:B------:R-:W-:-:S13]  /*0fc0*/  ISETP.NE.AND.EX P0, PT, RZ, UR5, PT, P0 ;  /* 0x00000005ff007c0c */ /* 0x000fda000bf05300 */
[----:B------:R-:W-:Y:S05]  /*0fd0*/  @!P0 BRA `(.L_x_13) ;  /* 0x00000000000c8947 */ /* 0x000fea0003800000 */
[----:B0-----:R-:W1:Y:S02]  /*0fe0*/  LDC.64 R6, c[0x0][0x590] ;  /* 0x00016400ff067b82 */ /* 0x001e640000000a00 */
[----:B-1----:R1:W5:Y:S01]  /*0ff0*/  LDG.E R89, desc[UR38][R6.64] ;  /* 0x0000002606597981 */ /* 0x002362000c1e1900 */
[----:B------:R-:W-:Y:S05]  /*1000*/  BRA `(.L_x_12) ;  /* 0x0000000000087947 */ /* 0x000fea0003800000 */
.L_x_13:
[----:B------:R-:W-:Y:S02]  /*1010*/  ULDC UR4, c[0x0][0x584] ;  /* 0x0001610000047ab9 */ /* 0x000fe40000000800 */
[----:B-1----:R-:W-:-:S07]  /*1020*/  IMAD.U32 R89, RZ, RZ, UR4 ;  /* 0x00000004ff597e24 */ /* 0x002fce000f8e00ff */
.L_x_12:
[----:B------:R-:W-:-:S13]  /*1030*/  LOP3.LUT P0, RZ, R0, 0xff, RZ, 0xc0, !PT ;  /* 0x000000ff00ff7812 */ /* 0x000fda000780c0ff */
[----:B------:R-:W-:Y:S05]  /*1040*/  @!P0 EXIT ;  /* 0x000000000000894d */ /* 0x000fea0003800000 */
[----:B------:R-:W2:Y:S01]  /*1050*/  LDC R91, c[0x0][0x658] ;  /* 0x00019600ff5b7b82 */ /* 0x000ea20000000800 */
[----:B------:R-:W-:Y:S01]  /*1060*/  ULDC.64 UR6, c[0x0][0x288] ;  /* 0x0000a20000067ab9 */ /* 0x000fe20000000a00 */
[----:B------:R-:W-:Y:S01]  /*1070*/  LOP3.LUT R14, R14, 0x1, RZ, 0xc0, !PT ;  /* 0x000000010e0e7812 */ /* 0x000fe200078ec0ff */
[----:B------:R-:W-:Y:S01]  /*1080*/  UIADD3 UR4, UR7, 0x3f, URZ ;  /* 0x0000003f07047890 */ /* 0x000fe2000fffe03f */
[----:B------:R-:W-:Y:S01]  /*1090*/  SHF.R.U32.HI R0, RZ, 0x2, R3 ;  /* 0x00000002ff007819 */ /* 0x000fe20000011603 */
[----:B------:R-:W-:Y:S01]  /*10a0*/  IMAD.U32 R5, RZ, RZ, UR6 ;  /* 0x00000006ff057e24 */ /* 0x000fe2000f8e00ff */
[----:B------:R-:W-:Y:S01]  /*10b0*/  SHF.R.U32.HI R4, RZ, 0x1, R4 ;  /* 0x00000001ff047819 */ /* 0x000fe20000011604 */
[----:B------:R-:W-:Y:S01]  /*10c0*/  USHF.R.S32.HI UR5, URZ, 0x1f, UR4 ;  /* 0x0000001f3f057899 */ /* 0x000fe20008011404 */
[----:B------:R-:W-:Y:S01]  /*10d0*/  LOP3.LUT R90, R3, 0x3, RZ, 0xc0, !PT ;  /* 0x00000003035a7812 */ /* 0x000fe200078ec0ff */
[----:B01----:R-:W-:Y:S01]  /*10e0*/  IMAD.SHL.U32 R7, R14, 0x40, RZ ;  /* 0x000000400e077824 */ /* 0x003fe200078e00ff */
[----:B------:R-:W-:Y:S01]  /*10f0*/  LOP3.LUT R0, R0, 0x7, RZ, 0xc0, !PT ;  /* 0x0000000700007812 */ /* 0x000fe200078ec0ff */
[----:B------:R-:W-:Y:S01]  /*1100*/  ULEA.HI UR5, UR5, UR4, URZ, 0x6 ;  /* 0x0000000405057291 */ /* 0x000fe2000f8f303f */
[----:B------:R-:W-:Y:S01]  /*1110*/  LOP3.LUT R23, R4, 0x30, RZ, 0xc0, !PT ;  /* 0x0000003004177812 */ /* 0x000fe200078ec0ff */
[----:B------:R-:W-:Y:S01]  /*1120*/  IMAD R90, R90, -0x2, R5 ;  /* 0xfffffffe5a5a7824 */ /* 0x000fe200078e0205 */
[--C-:B------:R-:W-:Y:S01]  /*1130*/  LOP3.LUT R22, R7, 0x40, R0.reuse, 0xe2, !PT ;  /* 0x0000004007167812 */ /* 0x100fe200078ee200 */
[----:B------:R-:W-:Y:S01]  /*1140*/  USHF.R.S32.HI UR43, URZ, 0x6, UR5 ;  /* 0x000000063f2b7899 */ /* 0x000fe20008011405 */
[-C--:B------:R-:W-:Y:S01]  /*1150*/  IADD3 R5, RZ, -R23.reuse, -R0 ;  /* 0x80000017ff057210 */ /* 0x080fe20007ffe800 */
[----:B------:R-:W-:Y:S01]  /*1160*/  IMAD.MOV.U32 R0, RZ, RZ, -0x1 ;  /* 0xffffffffff007424 */ /* 0x000fe200078e00ff */
[C---:B------:R-:W-:Y:S01]  /*1170*/  LOP3.LUT R93, R3.reuse, 0x80, RZ, 0xc0, !PT ;  /* 0x00000080035d7812 */ /* 0x040fe200078ec0ff */
[----:B------:R-:W-:Y:S01]  /*1180*/  UISETP.LT.AND UP0, UPT, UR43, 0x1, UPT ;  /* 0x000000012b00788c */ /* 0x000fe2000bf01270 */
[----:B------:R-:W-:Y:S01]  /*1190*/  IMAD.MOV.U32 R4, RZ, RZ, 0x1 ;  /* 0x00000001ff047424 */ /* 0x000fe200078e00ff */
[----:B------:R-:W-:Y:S01]  /*11a0*/  ULDC UR4, c[0x0][0x284] ;  /* 0x0000a10000047ab9 */ /* 0x000fe20000000800 */
[----:B------:R-:W-:Y:S01]  /*11b0*/  IMAD R5, R14, -0x40, R5 ;  /* 0xffffffc00e057824 */ /* 0x000fe200078e0205 */
[----:B------:R-:W-:Y:S01]  /*11c0*/  LOP3.LUT R22, R22, R23, RZ, 0xfc, !PT ;  /* 0x0000001716167212 */ /* 0x000fe200078efcff */
[----:B------:R-:W-:Y:S01]  /*11d0*/  USEL UR44, UR43, 0x1, UP0 ;  /* 0x000000012b2c7887 */ /* 0x000fe20008000000 */
[-C--:B--2---:R-:W-:Y:S01]  /*11e0*/  SHF.L.U32 R0, R0, R91.reuse, RZ ;  /* 0x0000005b00007219 */ /* 0x084fe200000006ff */
[----:B------:R-:W-:Y:S01]  /*11f0*/  IMAD.SHL.U32 R92, R3, 0x2, RZ ;  /* 0x00000002035c7824 */ /* 0x000fe200078e00ff */
[----:B------:R-:W-:Y:S01]  /*1200*/  SHF.L.U32 R91, R4, R91, RZ ;  /* 0x0000005b045b7219 */ /* 0x000fe200000006ff */
[----:B------:R-:W-:Y:S01]  /*1210*/  VIADD R95, R5, UR4 ;  /* 0x00000004055f7c36 */ /* 0x000fe20008000000 */
[----:B------:R-:W-:Y:S01]  /*1220*/  SHF.R.U32.HI R93, RZ, 0x7, R93 ;  /* 0x00000007ff5d7819 */ /* 0x000fe2000001165d */
[----:B------:R-:W-:Y:S01]  /*1230*/  IMAD.MOV.U32 R23, RZ, RZ, RZ ;  /* 0x000000ffff177224 */ /* 0x000fe200078e00ff */
[----:B------:R-:W-:Y:S01]  /*1240*/  LOP3.LUT R94, RZ, R0, RZ, 0x33, !PT ;  /* 0x00000000ff5e7212 */ /* 0x000fe200078e33ff */
[----:B------:R-:W-:Y:S01]  /*1250*/  UIADD3 UR44, UR43, -UR44, URZ ;  /* 0x8000002c2b2c7290 */ /* 0x000fe2000fffe03f */
[----:B------:R-:W-:Y:S01]  /*1260*/  UMOV UR40, URZ ;  /* 0x0000003f00287c82 */ /* 0x000fe20008000000 */
[----:B------:R-:W-:-:S10]  /*1270*/  UMOV UR41, URZ ;  /* 0x0000003f00297c82 */ /* 0x000fd40008000000 */
.L_x_163:
[----:B------:R-:W0:Y:S01]  /*1280*/  SHFL.IDX PT, R0, R93, RZ, 0x1f ;  /* 0x00001fff5d007589 */ /* 0x000e2200000e0000 */
[----:B-1----:R-:W1:Y:S01]  /*1290*/  S2UR UR7, SR_CgaCtaId ;  /* 0x00000000000779c3 */ /* 0x002e620000008800 */
[----:B------:R-:W-:Y:S01]  /*12a0*/  UMOV UR6, 0x400 ;  /* 0x0000040000067882 */ /* 0x000fe20000000000 */
[----:B0-----:R-:W-:Y:S01]  /*12b0*/  R2UR UR4, R0 ;  /* 0x00000000000472ca */ /* 0x001fe200000e0000 */
[----:B-1----:R-:W-:-:S12]  /*12c0*/  ULEA UR6, UR7, UR6, 0x18 ;  /* 0x0000000607067291 */ /* 0x002fd8000f8ec03f */
[----:B------:R-:W-:-:S04]  /*12d0*/  ULEA.HI UR5, UR4, UR4, URZ, 0x1 ;  /* 0x0000000404057291 */ /* 0x000fc8000f8f083f */
[----:B------:R-:W-:-:S04]  /*12e0*/  ULOP3.LUT UR5, UR5, 0xffffe, URZ, 0xc0, !UPT ;  /* 0x000ffffe05057892 */ /* 0x000fc8000f8ec03f */
[----:B------:R-:W-:-:S03]  /*12f0*/  UIADD3 UR5, UR4, -UR5, URZ ;  /* 0x8000000504057290 */ /* 0x000fc6000fffe03f */
[----:B------:R-:W-:Y:S01]  /*1300*/  ULDC UR4, c[0x0][0x28c] ;  /* 0x0000a30000047ab9 */ /* 0x000fe20000000800 */
[----:B------:R-:W-:Y:S01]  /*1310*/  ULEA UR5, UR5, UR6, 0xc ;  /* 0x0000000605057291 */ /* 0x000fe2000f8e603f */
[----:B------:R-:W-:-:S03]  /*1320*/  ISETP.LT.AND P0, PT, RZ, UR4, PT ;  /* 0x00000004ff007c0c */ /* 0x000fc6000bf01270 */
[----:B------:R-:W-:-:S04]  /*1330*/  UIADD3 UR5, UR5, 0x180, URZ ;  /* 0x0000018005057890 */ /* 0x000fc8000fffe03f */
[----:B------:R-:W-:-:S04]  /*1340*/  USHF.R.U32.HI UR5, URZ, 0x4, UR5 ;  /* 0x000000043f057899 */ /* 0x000fc80008011605 */
[----:B------:R-:W-:-:S04]  /*1350*/  ULOP3.LUT UR5, UR5, 0x3fff, URZ, 0xc0, !UPT ;  /* 0x00003fff05057892 */ /* 0x000fc8000f8ec03f */
[----:B------:R-:W-:Y:S01]  /*1360*/  ULOP3.LUT UR45, UR5, 0x10000, URZ, 0xfc, !UPT ;  /* 0x00010000052d7892 */ /* 0x000fe2000f8efc3f */
[----:B---34-:R-:W-:Y:S11]  /*1370*/  @P0 BRA `(.L_x_14) ;  /* 0x0000000000400947 */ /* 0x018ff60003800000 */
[----:B------:R-:W-:Y:S01]  /*1380*/  MOV R0, 0x0 ;  /* 0x0000000000007802 */ /* 0x000fe20000000f00 */
[----:B------:R-:W-:Y:S01]  /*1390*/  ULDC.64 UR4, c[0x4][0x68] ;  /* 0x01001a0000047ab9 */ /* 0x000fe20000000a00 */
[----:B------:R-:W-:Y:S01]  /*13a0*/  ULDC.64 UR6, c[0x4][0x8] ;  /* 0x0100020000067ab9 */ /* 0x000fe20000000a00 */
[----:B------:R-:W-:Y:S01]  /*13b0*/  IMAD.U32 R4, RZ, RZ, UR4 ;  /* 0x00000004ff047e24 */ /* 0x000fe2000f8e00ff */
[----:B------:R0:W1:Y:S01]  /*13c0*/  LDC.64 R14, c[0x4][R0] ;  /* 0x01000000000e7b82 */ /* 0x0000620000000a00 */
[----:B------:R-:W-:Y:S01]  /*13d0*/  IMAD.U32 R5, RZ, RZ, UR5 ;  /* 0x00000005ff057e24 */ /* 0x000fe2000f8e00ff */
[----:B------:R-:W-:Y:S01]  /*13e0*/  ULDC.64 UR4, c[0x4][0x70] ;  /* 0x01001c0000047ab9 */ /* 0x000fe20000000a00 */
[----:B------:R-:W-:Y:S02]  /*13f0*/  IMAD.U32 R10, RZ, RZ, UR6 ;  /* 0x00000006ff0a7e24 */ /* 0x000fe4000f8e00ff */
[----:B------:R-:W-:Y:S02]  /*1400*/  IMAD.U32 R6, RZ, RZ, UR4 ;  /* 0x00000004ff067e24 */ /* 0x000fe4000f8e00ff */
[----:B------:R-:W-:-:S02]  /*1410*/  IMAD.U32 R7, RZ, RZ, UR5 ;  /* 0x00000005ff077e24 */ /* 0x000fc4000f8e00ff */
[----:B------:R-:W-:Y:S02]  /*1420*/  IMAD.U32 R11, RZ, RZ, UR7 ;  /* 0x00000007ff0b7e24 */ /* 0x000fe4000f8e00ff */
[----:B------:R-:W-:Y:S02]  /*1430*/  IMAD.MOV.U32 R8, RZ, RZ, 0x1e1 ;  /* 0x000001e1ff087424 */ /* 0x000fe400078e00ff */
[----:B------:R-:W-:Y:S02]  /*1440*/  IMAD.MOV.U32 R12, RZ, RZ, 0x1 ;  /* 0x00000001ff0c7424 */ /* 0x000fe400078e00ff */
[----:B0-----:R-:W-:-:S07]  /*1450*/  IMAD.MOV.U32 R13, RZ, RZ, RZ ;  /* 0x000000ffff0d7224 */ /* 0x001fce00078e00ff */
[----:B------:R-:W-:-:S07]  /*1460*/  LEPC R20, `(.L_x_14) ;  /* 0x000000001014794e */ /* 0x000fce0000000000 */
[----:B-1---5:R-:W-:Y:S05]  /*1470*/  CALL.ABS.NOINC R14 ;  /* 0x000000000e007343 */ /* 0x022fea0003c00000 */
.L_x_14:
[----:B------:R-:W-:-:S04]  /*1480*/  LOP3.LUT R0, R18, 0x1, RZ, 0xfc, !PT ;  /* 0x0000000112007812 */ /* 0x000fc800078efcff */
[----:B------:R-:W-:-:S13]  /*1490*/  ISETP.NE.AND P0, PT, R0, 0x3, PT ;  /* 0x000000030000780c */ /* 0x000fda0003f05270 */
[----:B------:R-:W-:Y:S05]  /*14a0*/  @!P0 BRA `(.L_x_15) ;  /* 0x0000000000048947 */ /* 0x000fea0003800000 */
[----:B------:R-:W-:Y:S01]  /*14b0*/  BPT.TRAP 0x1 ;  /* 0x000000040000795c */ /* 0x000fe20000300000 */
.L_x_15:
[----:B------:R-:W0:Y:S01]  /*14c0*/  S2UR UR5, SR_CgaCtaId ;  /* 0x00000000000579c3 */ /* 0x000e220000008800 */
[----:B------:R-:W-:Y:S01]  /*14d0*/  UMOV UR4, 0x400 ;  /* 0x0000040000047882 */ /* 0x000fe20000000000 */
[----:B------:R-:W-:Y:S02]  /*14e0*/  IMAD.U32 R0, RZ, RZ, UR40 ;  /* 0x00000028ff007e24 */ /* 0x000fe4000f8e00ff */
[----:B------:R-:W-:-:S03]  /*14f0*/  IMAD.U32 R3, RZ, RZ, UR41 ;  /* 0x00000029ff037e24 */ /* 0x000fc6000f8e00ff */
[----:B------:R-:W-:Y:S01]  /*1500*/  SHF.L.U32 R0, R0, 0x1f, RZ ;  /* 0x0000001f00007819 */ /* 0x000fe200000006ff */
[----:B0-----:R-:W-:-:S06]  /*1510*/  ULEA UR4, UR5, UR4, 0x18 ;  /* 0x0000000405047291 */ /* 0x001fcc000f8ec03f */
[----:B------:R-:W-:-:S04]  /*1520*/  IMAD.U32 R6, RZ, RZ, UR4 ;  /* 0x00000004ff067e24 */ /* 0x000fc8000f8e00ff */
[----:B------:R-:W-:-:S04]  /*1530*/  IMAD R3, R3, 0x8, R6 ;  /* 0x0000000803037824 */ /* 0x000fc800078e0206 */
[----:B------:R0:W1:Y:S01]  /*1540*/  SYNCS.PHASECHK.TRANS64.TRYWAIT P1, [R3+URZ], R0 ;  /* 0x00000000030075a7 */ /* 0x000062000802017f */
[----:B------:R-:W-:Y:S05]  /*1550*/  @!P0 BRA `(.L_x_16) ;  /* 0x0000000000048947 */ /* 0x000fea0003800000 */
[----:B------:R-:W-:Y:S01]  /*1560*/  BPT.TRAP 0x1 ;  /* 0x000000040000795c */ /* 0x000fe20000300000 */
.L_x_16:
[----:B------:R-:W-:-:S05]  /*1570*/  IMAD.U32 R4, RZ, RZ, UR44 ;  /* 0x0000002cff047e24 */ /* 0x000fca000f8e00ff */
[----:B------:R-:W-:Y:S01]  /*1580*/  ISETP.GE.AND P2, PT, R4, 0x1, PT ;  /* 0x000000010400780c */ /* 0x000fe20003f46270 */
[----:B-1----:R-:W-:-:S12]  /*1590*/  @P1 BRA `(.L_x_17) ;  /* 0x0000000000081947 */ /* 0x002fd80003800000 */
[----:B------:R-:W1:Y:S02]  /*15a0*/  SYNCS.PHASECHK.TRANS64.TRYWAIT P1, [R3+URZ], R0 ;  /* 0x00000000030075a7 */ /* 0x000e64000802017f */
[----:B-1----:R-:W-:Y:S05]  /*15b0*/  @!P1 BRA `(.L_x_18) ;  /* 0x0000005c00449947 */ /* 0x002fea0003800000 */
.L_x_17:
[----:B------:R-:W-:Y:S05]  /*15c0*/  WARPSYNC.ALL ;  /* 0x0000000000007948 */ /* 0x000fea0003800000 */
[----:B------:R-:W-:Y:S01]  /*15d0*/  R2UR UR4, R6 ;  /* 0x00000000060472ca */ /* 0x000fe200000e0000 */
[----:B------:R-:W-:Y:S01]  /*15e0*/  ULEA UR6, UR41, UR45, 0xa ;  /* 0x0000002d29067291 */ /* 0x000fe2000f8e503f */
[----:B------:R-:W-:Y:S01]  /*15f0*/  WARPGROUP.ARRIVE ;  /* 0x00000000000079c5 */ /* 0x000fe20000000000 */
[----:B------:R-:W-:Y:S01]  /*1600*/  UMOV UR9, 0x80000020 ;  /* 0x8000002000097882 */ /* 0x000fe20000000000 */
[----:B------:R-:W-:Y:S01]  /*1610*/  UMOV UR11, 0x80000020 ;  /* 0x80000020000b7882 */ /* 0x000fe20000000000 */
[----:B------:R-:W-:-:S03]  /*1620*/  UIADD3 UR7, UR6, 0x200, URZ ;  /* 0x0000020006077890 */ /* 0x000fc6000fffe03f */
[----:B------:R-:W-:-:S05]  /*1630*/  UMOV UR8, UR6 ;  /* 0x0000000600087c82 */ /* 0x000fca0008000000 */
[----:B------:R-:W-:-:S04]  /*1640*/  UIADD3 UR4, UR4, 0x2c180, URZ ;  /* 0x0002c18004047890 */ /* 0x000fc8000fffe03f */
[----:B------:R-:W-:-:S04]  /*1650*/  USHF.R.U32.HI UR4, URZ, 0x4, UR4 ;  /* 0x000000043f047899 */ /* 0x000fc80008011604 */
[----:B------:R-:W-:-:S04]  /*1660*/  ULOP3.LUT UR4, UR4, 0x3fff, URZ, 0xc0, !UPT ;  /* 0x00003fff04047892 */ /* 0x000fc8000f8ec03f */
[----:B------:R-:W-:-:S04]  /*1670*/  ULOP3.LUT UR4, UR4, 0x10000, URZ, 0xfc, !UPT ;  /* 0x0001000004047892 */ /* 0x000fc8000f8efc3f */
[----:B------:R-:W-:-:S07]  /*1680*/  ULEA UR5, UR41, UR4, 0x8 ;  /* 0x0000000429057291 */ /* 0x000fce000f8e403f */
[----:B------:R-:W-:Y:S02]  /*1690*/  UMOV UR10, UR5 ;  /* 0x00000005000a7c82 */ /* 0x000fe40008000000 */
[----:B------:R-:W-:Y:S01]  /*16a0*/  IGMMA.64x64x32.S8.S8 R56, gdesc[UR8], RZ, !UPT, gsb0 ;  /* 0x01e00000083879f1 */ /* 0x000fe2000c0410ff */
[----:B------:R-:W-:Y:S01]  /*16b0*/  UMOV UR8, UR7 ;  /* 0x0000000700087c82 */ /* 0x000fe20008000000 */
[----:B------:R-:W-:Y:S01]  /*16c0*/  UMOV UR9, 0x80000020 ;  /* 0x8000002000097882 */ /* 0x000fe20000000000 */
[----:B------:R-:W-:Y:S02]  /*16d0*/  WARPGROUP.DEPBAR.LE gsb0, 0x0 ;  /* 0x00008000000079c5 */ /* 0x000fe40000010000 */
[----:B------:R-:W-:-:S06]  /*16e0*/  WARPGROUP.ARRIVE ;  /* 0x00000000000079c5 */ /* 0x000fcc0000000000 */
[----:B------:R-:W-:Y:S01]  /*16f0*/  IGMMA.64x64x32.S8.S8 R24, gdesc[UR8], RZ, !UPT, gsb0 ;  /* 0x01e00000081879f1 */ /* 0x000fe2000c0410ff */
[----:B------:R-:W-:Y:S02]  /*1700*/  UIADD3 UR8, UR6, 0x2, URZ ;  /* 0x0000000206087890 */ /* 0x000fe4000fffe03f */
[----:B------:R-:W-:Y:S01]  /*1710*/  UIADD3 UR10, UR5, 0x2, URZ ;  /* 0x00000002050a7890 */ /* 0x000fe2000fffe03f */
[----:B------:R-:W-:Y:S01]  /*1720*/  UMOV UR9, 0x80000020 ;  /* 0x8000002000097882 */ /* 0x000fe20000000000 */
[----:B------:R-:W-:Y:S01]  /*1730*/  UMOV UR11, 0x80000020 ;  /* 0x80000020000b7882 */ /* 0x000fe20000000000 */
[----:B------:R-:W-:Y:S01]  /*1740*/  UIADD3 UR6, UR6, 0x202, URZ ;  /* 0x0000020206067890 */ /* 0x000fe2000fffe03f */
[----:B------:R-:W-:Y:S02]  /*1750*/  WARPGROUP.DEPBAR.LE gsb0, 0x0 ;  /* 0x00008000000079c5 */ /* 0x000fe40000010000 */
[----:B------:R-:W-:-:S06]  /*1760*/  WARPGROUP.ARRIVE ;  /* 0x00000000000079c5 */ /* 0x000fcc0000000000 */
[----:B------:R-:W-:Y:S01]  /*1770*/  IGMMA.64x64x32.S8.S8 R56, gdesc[UR8], R56, gsb0 ;  /* 0x01e00000083879f1 */ /* 0x000fe20008041038 */
[----:B------:R-:W-:Y:S01]  /*1780*/  UMOV UR8, UR6 ;  /* 0x0000000600087c82 */ /* 0x000fe20008000000 */
[----:B------:R-:W-:Y:S01]  /*1790*/  UMOV UR9, 0x80000020 ;  /* 0x8000002000097882 */ /* 0x000fe20000000000 */
[----:B------:R-:W-:Y:S02]  /*17a0*/  WARPGROUP.DEPBAR.LE gsb0, 0x0 ;  /* 0x00008000000079c5 */ /* 0x000fe40000010000 */
[----:B------:R-:W-:-:S06]  /*17b0*/  WARPGROUP.ARRIVE ;  /* 0x00000000000079c5 */ /* 0x000fcc0000000000 */
[----:B------:R-:W-:Y:S03]  /*17c0*/  IGMMA.64x64x32.S8.S8 R24, gdesc[UR8], R24, gsb0 ;  /* 0x01e00000081879f1 */ /* 0x000fe60008041018 */
[----:B------:R-:W-:Y:S02]  /*17d0*/  WARPGROUP.DEPBAR.LE gsb0, 0x0 ;  /* 0x00008000000079c5 */ /* 0x000fe40000010000 */
[----:B------:R-:W-:Y:S05]  /*17e0*/  @!P2 BRA `(.L_x_19) ;  /* 0x00000004001ca947 */ /* 0x000fea0003800000 */
[----:B------:R-:W-:Y:S01]  /*17f0*/  UIADD3 UR5, UR41, 0x1, URZ ;  /* 0x0000000129057890 */ /* 0x000fe2000fffe03f */
[----:B01----:R-:W-:Y:S02]  /*1800*/  IMAD.U32 R0, RZ, RZ, UR44 ;  /* 0x0000002cff007e24 */ /* 0x003fe4000f8e00ff */
[----:B------:R-:W-:Y:S01]  /*1810*/  IMAD.U32 R3, RZ, RZ, UR41 ;  /* 0x00000029ff037e24 */ /* 0x000fe2000f8e00ff */
[----:B------:R-:W-:-:S04]  /*1820*/  UISETP.NE.AND UP0, UPT, UR5, 0xb, UPT ;  /* 0x0000000b0500788c */ /* 0x000fc8000bf05270 */
[----:B------:R-:W-:Y:S02]  /*1830*/  USEL UR6, URZ, 0x1, UP0 ;  /* 0x000000013f067887 */ /* 0x000fe40008000000 */
[----:B------:R-:W-:Y:S02]  /*1840*/  USEL UR5, UR5, URZ, UP0 ;  /* 0x0000003f05057287 */ /* 0x000fe40008000000 */
[----:B------:R-:W-:-:S06]  /*1850*/  ULOP3.LUT UR6, UR40, UR6, URZ, 0x3c, !UPT ;  /* 0x0000000628067292 */ /* 0x000fcc000f8e3c3f */
[----:B------:R-:W-:-:S07]  /*1860*/  IMAD.U32 R7, RZ, RZ, UR6 ;  /* 0x00000006ff077e24 */ /* 0x000fce000f8e00ff */
.L_x_26:
[----:B0-----:R-:W-:Y:S05]  /*1870*/  @!P0 BRA `(.L_x_20) ;  /* 0x0000000000048947 */ /* 0x001fea0003800000 */
[----:B------:R-:W-:Y:S01]  /*1880*/  BPT.TRAP 0x1 ;  /* 0x000000040000795c */ /* 0x000fe20000300000 */
.L_x_20:
[----:B------:R-:W0:Y:S01]  /*1890*/  S2UR UR7, SR_CgaCtaId ;  /* 0x00000000000779c3 */ /* 0x000e220000008800 */
[----:B------:R-:W-:Y:S01]  /*18a0*/  UMOV UR6, 0x400 ;  /* 0x0000040000067882 */ /* 0x000fe20000000000 */
[----:B------:R-:W-:Y:S01]  /*18b0*/  IMAD.U32 R5, RZ, RZ, UR5 ;  /* 0x00000005ff057e24 */ /* 0x000fe2000f8e00ff */
[----:B------:R-:W-:Y:S01]  /*18c0*/  SHF.L.U32 R4, R7, 0x1f, RZ ;  /* 0x0000001f07047819 */ /* 0x000fe200000006ff */
[----:B0-----:R-:W-:-:S06]  /*18d0*/  ULEA UR6, UR7, UR6, 0x18 ;  /* 0x0000000607067291 */ /* 0x001fcc000f8ec03f */
[----:B------:R-:W-:-:S04]  /*18e0*/  IMAD.U32 R6, RZ, RZ, UR6 ;  /* 0x00000006ff067e24 */ /* 0x000fc8000f8e00ff */
[----:B------:R-:W-:-:S04]  /*18f0*/  IMAD R5, R5, 0x8, R6 ;  /* 0x0000000805057824 */ /* 0x000fc800078e0206 */
[----:B------:R0:W1:Y:S01]  /*1900*/  SYNCS.PHASECHK.TRANS64.TRYWAIT P1, [R5+URZ], R4 ;  /* 0x00000004050075a7 */ /* 0x000062000802017f */
[----:B------:R-:W-:Y:S05]  /*1910*/  @!P0 BRA `(.L_x_21) ;  /* 0x0000000000048947 */ /* 0x000fea0003800000 */
[----:B------:R-:W-:Y:S01]  /*1920*/  BPT.TRAP 0x1 ;  /* 0x000000040000795c */ /* 0x000fe20000300000 */
.L_x_21:
[----:B-1----:R-:W-:Y:S05]  /*1930*/  @P1 BRA `(.L_x_22) ;  /* 0x0000000000081947 */ /* 0x002fea0003800000 */
[----:B------:R-:W1:Y:S02]  /*1940*/  SYNCS.PHASECHK.TRANS64.TRYWAIT P1, [R5+URZ], R4 ;  /* 0x00000004050075a7 */ /* 0x000e64000802017f */
[----:B-1----:R-:W-:Y:S05]  /*1950*/  @!P1 BRA `(.L_x_23) ;  /* 0x0000005800709947 */ /* 0x002fea0003800000 */
.L_x_22:
[----:B------:R-:W-:Y:S01]  /*1960*/  ULEA UR6, UR5, UR4, 0x8 ;  /* 0x0000000405067291 */ /* 0x000fe2000f8e403f */
[----:B------:R-:W-:Y:S01]  /*1970*/  WARPGROUP.ARRIVE ;  /* 0x00000000000079c5 */ /* 0x000fe20000000000 */
[----:B------:R-:W-:Y:S01]  /*1980*/  ULEA UR7, UR5, UR45, 0xa ;  /* 0x0000002d05077291 */ /* 0x000fe2000f8e503f */
[----:B------:R-:W-:Y:S01]  /*1990*/  UMOV UR11, 0x80000020 ;  /* 0x80000020000b7882 */ /* 0x000fe20000000000 */
[----:B------:R-:W-:Y:S02]  /*19a0*/  UMOV UR9, 0x80000020 ;  /* 0x8000002000097882 */ /* 0x000fe40000000000 */
[----:B------:R-:W-:Y:S01]  /*19b0*/  UIADD3 UR12, UR7, 0x200, URZ ;  /* 0x00000200070c7890 */ /* 0x000fe2000fffe03f */
[----:B------:R-:W-:Y:S02]  /*19c0*/  UMOV UR10, UR6 ;  /* 0x00000006000a7c82 */ /* 0x000fe40008000000 */
[----:B------:R-:W-:Y:S02]  /*19d0*/  UMOV UR8, UR7 ;  /* 0x0000000700087c82 */ /* 0x000fe40008000000 */
[----:B------:R-:W-:Y:S01]  /*19e0*/  IGMMA.64x64x32.S8.S8 R56, gdesc[UR8], R56, gsb0 ;  /* 0x01e00000083879f1 */ /* 0x000fe20008041038 */
[----:B------:R-:W-:Y:S01]  /*19f0*/  UMOV UR9, 0x80000020 ;  /* 0x8000002000097882 */ /* 0x000fe20000000000 */
[----:B------:R-:W-:Y:S01]  /*1a00*/  UMOV UR8, UR12 ;  /* 0x0000000c00087c82 */ /* 0x000fe20008000000 */
[----:B------:R-:W-:-:S02]  /*1a10*/  WARPGROUP.DEPBAR.LE gsb0, 0x0 ;  /* 0x00008000000079c5 */ /* 0x000fc40000010000 */
[----:B------:R-:W-:-:S06]  /*1a20*/  WARPGROUP.ARRIVE ;  /* 0x00000000000079c5 */ /* 0x000fcc0000000000 */
[----:B------:R-:W-:Y:S01]  /*1a30*/  IGMMA.64x64x32.S8.S8 R24, gdesc[UR8], R24, gsb0 ;  /* 0x01e00000081879f1 */ /* 0x000fe20008041018 */
        /* <DEDUP_REMOVED lines=15> */
[----:B------:R-:W-:Y:S01]  /*1b30*/  BPT.TRAP 0x1 ;  /* 0x000000040000795c */ /* 0x000fe20000300000 */
.L_x_24:
[----:B01----:R-:W-:Y:S01]  /*1b40*/  IMAD R4, R3, 0x8, R6 ;  /* 0x0000000803047824 */ /* 0x003fe200078e0206 */
[----:B------:R-:W-:-:S03]  /*1b50*/  ISETP.GT.U32.AND P1, PT, R18, 0x1, PT ;  /* 0x000000011200780c */ /* 0x000fc60003f24070 */
[----:B------:R-:W-:-:S05]  /*1b60*/  VIADD R4, R4, 0x58 ;  /* 0x0000005804047836 */ /* 0x000fca0000000000 */
[----:B------:R-:W-:-:S04]  /*1b70*/  PRMT R4, RZ, 0x654, R4 ;  /* 0x00000654ff047816 */ /* 0x000fc80000000004 */
[----:B------:R0:W-:Y:S01]  /*1b80*/  SYNCS.ARRIVE.TRANS64.RED.A1T0 RZ, [R4+URZ], RZ ;  /* 0x000000ff04ff79a7 */ /* 0x0001e2000810043f */
[----:B------:R-:W-:Y:S05]  /*1b90*/  @P1 BRA `(.L_x_25) ;  /* 0x0000000000041947 */ /* 0x000fea0003800000 */
[----:B------:R-:W-:Y:S01]  /*1ba0*/  BPT.TRAP 0x1 ;  /* 0x000000040000795c */ /* 0x000fe20000300000 */
.L_x_25:
[----:B------:R-:W-:Y:S01]  /*1bb0*/  UIADD3 UR5, UR5, 0x1, URZ ;  /* 0x0000000105057890 */ /* 0x000fe2000fffe03f */
[C---:B------:R-:W-:Y:S01]  /*1bc0*/  ISETP.GT.AND P2, PT, R0.reuse, 0x1, PT ;  /* 0x000000010000780c */ /* 0x040fe20003f44270 */
[----:B------:R-:W-:Y:S02]  /*1bd0*/  VIADD R3, R3, 0x1 ;  /* 0x0000000103037836 */ /* 0x000fe40000000000 */
[----:B------:R-:W-:Y:S01]  /*1be0*/  UISETP.NE.AND UP0, UPT, UR5, 0xb, UPT ;  /* 0x0000000b0500788c */ /* 0x000fe2000bf05270 */
[----:B------:R-:W-:Y:S02]  /*1bf0*/  VIADD R0, R0, 0xffffffff ;  /* 0xffffffff00007836 */ /* 0x000fe40000000000 */
[C---:B------:R-:W-:Y:S01]  /*1c00*/  ISETP.NE.AND P1, PT, R3.reuse, 0xb, PT ;  /* 0x0000000b0300780c */ /* 0x040fe20003f25270 */
[----:B------:R-:W-:Y:S02]  /*1c10*/  USEL UR6, URZ, 0x1, UP0 ;  /* 0x000000013f067887 */ /* 0x000fe40008000000 */
[----:B------:R-:W-:Y:S01]  /*1c20*/  USEL UR5, UR5, URZ, UP0 ;  /* 0x0000003f05057287 */ /* 0x000fe20008000000 */
[----:B------:R-:W-:-:S03]  /*1c30*/  SEL R3, R3, RZ, P1 ;  /* 0x000000ff03037207 */ /* 0x000fc60000800000 */
[----:B------:R-:W-:Y:S01]  /*1c40*/  LOP3.LUT R7, R7, UR6, RZ, 0x3c, !PT ;  /* 0x0000000607077c12 */ /* 0x000fe2000f8e3cff */
[----:B------:R-:W-:Y:S07]  /*1c50*/  @P2 BRA `(.L_x_26) ;  /* 0xfffffffc00042947 */ /* 0x000fee000383ffff */
.L_x_19:
[----:B01----:R-:W0:Y:S02]  /*1c60*/  LDC R0, c[0x0][0x28c] ;  /* 0x0000a300ff007b82 */ /* 0x003e240000000800 */
[----:B0-----:R-:W-:-:S13]  /*1c70*/  ISETP.GE.AND P1, PT, R0, 0x1, PT ;  /* 0x000000010000780c */ /* 0x001fda0003f26270 */
[----:B------:R-:W-:Y:S05]  /*1c80*/  @!P1 BRA `(.L_x_27) ;  /* 0x0000000000389947 */ /* 0x000fea0003800000 */
[----:B------:R-:W-:Y:S05]  /*1c90*/  @!P0 BRA `(.L_x_28) ;  /* 0x0000000000048947 */ /* 0x000fea0003800000 */
[----:B------:R-:W-:Y:S01]  /*1ca0*/  BPT.TRAP 0x1 ;  /* 0x000000040000795c */ /* 0x000fe20000300000 */
.L_x_28:
[----:B------:R-:W-:Y:S01]  /*1cb0*/  UIADD3 UR6, UR44, UR41, URZ ;  /* 0x000000292c067290 */ /* 0x000fe2000fffe03f */
[----:B------:R-:W-:-:S03]  /*1cc0*/  ISETP.GT.U32.AND P0, PT, R18, 0x1, PT ;  /* 0x000000011200780c */ /* 0x000fc60003f04070 */
[----:B------:R-:W-:-:S04]  /*1cd0*/  UIMAD.WIDE.U32 UR4, UR6, -0x45d1745d, URZ ;  /* 0xba2e8ba3060478a5 */ /* 0x000fc8000f8e003f */
[----:B------:R-:W-:-:S04]  /*1ce0*/  USHF.R.U32.HI UR4, URZ, 0x3, UR5 ;  /* 0x000000033f047899 */ /* 0x000fc80008011605 */
[----:B------:R-:W-:-:S06]  /*1cf0*/  UIMAD UR6, UR4, -0xb, UR6 ;  /* 0xfffffff5040678a4 */ /* 0x000fcc000f8e0206 */
[----:B------:R-:W-:-:S04]  /*1d00*/  IMAD.U32 R3, RZ, RZ, UR6 ;  /* 0x00000006ff037e24 */ /* 0x000fc8000f8e00ff */
[----:B------:R-:W-:-:S04]  /*1d10*/  IMAD R0, R3, 0x8, R6 ;  /* 0x0000000803007824 */ /* 0x000fc800078e0206 */
[----:B------:R-:W-:-:S05]  /*1d20*/  VIADD R0, R0, 0x58 ;  /* 0x0000005800007836 */ /* 0x000fca0000000000 */
[----:B------:R-:W-:-:S04]  /*1d30*/  PRMT R0, RZ, 0x654, R0 ;  /* 0x00000654ff007816 */ /* 0x000fc80000000000 */
[----:B------:R0:W-:Y:S01]  /*1d40*/  SYNCS.ARRIVE.TRANS64.RED.A1T0 RZ, [R0+URZ], RZ ;  /* 0x000000ff00ff79a7 */ /* 0x0001e2000810043f */
[----:B------:R-:W-:Y:S05]  /*1d50*/  @P0 BRA `(.L_x_27) ;  /* 0x0000000000040947 */ /* 0x000fea0003800000 */
[----:B------:R-:W-:Y:S01]  /*1d60*/  BPT.TRAP 0x1 ;  /* 0x000000040000795c */ /* 0x000fe20000300000 */
.L_x_27:
[----:B------:R-:W-:Y:S01]  /*1d70*/  IMAD.SHL.U32 R3, R98, 0x40, RZ ;  /* 0x0000004062037824 */ /* 0x000fe200078e00ff */
[----:B------:R-:W-:Y:S01]  /*1d80*/  UIADD3 UR41, UR43, UR41, URZ ;  /* 0x000000292b297290 */ /* 0x000fe2000fffe03f */
[----:B------:R-:W-:Y:S01]  /*1d90*/  IMAD.SHL.U32 R12, R97, 0x100, RZ ;  /* 0x00000100610c7824 */ /* 0x000fe200078e00ff */
[----:B------:R-:W-:Y:S01]  /*1da0*/  ULDC UR7, c[0x0][0x288] ;  /* 0x0000a20000077ab9 */ /* 0x000fe20000000800 */
[----:B------:R-:W-:Y:S01]  /*1db0*/  ULDC UR10, c[0x0][0x284] ;  /* 0x0000a100000a7ab9 */ /* 0x000fe20000000800 */
[----:B------:R-:W-:Y:S01]  /*1dc0*/  UISETP.GT.U32.AND UP0, UPT, UR41, 0xa, UPT ;  /* 0x0000000a2900788c */ /* 0x000fe2000bf04070 */
[C---:B------:R-:W-:Y:S01]  /*1dd0*/  ISETP.GE.AND P0, PT, R3.reuse, UR7, PT ;  /* 0x0000000703007c0c */ /* 0x040fe2000bf06270 */
[----:B------:R-:W-:Y:S01]  /*1de0*/  UISETP.GE.U32.AND UP1, UPT, UR43, 0xb, UPT ;  /* 0x0000000b2b00788c */ /* 0x000fe2000bf26070 */
[----:B------:R-:W-:Y:S01]  /*1df0*/  SHF.R.S32.HI R102, RZ, 0x1f, R19 ;  /* 0x0000001fff667819 */ /* 0x000fe20000011413 */
[----:B------:R-:W-:Y:S01]  /*1e00*/  UISETP.LT.U32.AND UP0, UPT, UR43, 0xb, UP0 ;  /* 0x0000000b2b00788c */ /* 0x000fe20008701070 */
[----:B------:R-:W-:Y:S01]  /*1e10*/  ISETP.GE.OR P0, PT, R12, UR10, P0 ;  /* 0x0000000a0c007c0c */ /* 0x000fe20008706670 */
[----:B------:R-:W-:Y:S01]  /*1e20*/  UIMAD.WIDE.U32 UR4, UR41, -0x45d1745d, URZ ;  /* 0xba2e8ba3290478a5 */ /* 0x000fe2000f8e003f */
[----:B------:R-:W-:Y:S01]  /*1e30*/  LOP3.LUT R20, R3, 0x6, R92, 0xf8, !PT ;  /* 0x0000000603147812 */ /* 0x000fe200078ef85c */
[----:B------:R-:W-:Y:S01]  /*1e40*/  USEL UR6, URZ, 0x1, !UP0 ;  /* 0x000000013f067887 */ /* 0x000fe2000c000000 */
[----:B------:R-:W-:-:S02]  /*1e50*/  ULDC.64 UR8, c[0x0][0x5d0] ;  /* 0x0001740000087ab9 */ /* 0x000fc40000000a00 */
[----:B------:R-:W-:Y:S01]  /*1e60*/  SHF.R.S32.HI R21, RZ, 0x1f, R20 ;  /* 0x0000001fff157819 */ /* 0x000fe20000011414 */
[----:B0-----:R-:W-:Y:S01]  /*1e70*/  IMAD R0, R102, UR8, RZ ;  /* 0x0000000866007c24 */ /* 0x001fe2000f8e02ff */
[----:B------:R-:W-:Y:S02]  /*1e80*/  USHF.R.U32.HI UR4, URZ, 0x3, UR5 ;  /* 0x000000033f047899 */ /* 0x000fe40008011605 */
[----:B------:R-:W-:Y:S01]  /*1e90*/  ULOP3.LUT UR40, UR40, UR6, URZ, 0x3c, !UPT ;  /* 0x0000000628287292 */ /* 0x000fe2000f8e3c3f */
[C---:B------:R-:W-:Y:S01]  /*1ea0*/  IMAD R7, R19.reuse, UR9, R0 ;  /* 0x0000000913077c24 */ /* 0x040fe2000f8e0200 */
[----:B------:R-:W-:Y:S01]  /*1eb0*/  UIMAD UR41, UR4, -0xb, UR41 ;  /* 0xfffffff5042978a4 */ /* 0x000fe2000f8e0229 */
[----:B------:R-:W-:Y:S01]  /*1ec0*/  IMAD.WIDE.U32 R4, R19, UR8, R20 ;  /* 0x0000000813047c25 */ /* 0x000fe2000f8e0014 */
[----:B------:R-:W-:-:S03]  /*1ed0*/  @UP1 ULOP3.LUT UR40, UR40, 0x1, UR4, 0x78, !UPT ;  /* 0x0000000128281892 */ /* 0x000fc6000f8e7804 */
[----:B------:R-:W-:Y:S02]  /*1ee0*/  IMAD.IADD R5, R5, 0x1, R7 ;  /* 0x0000000105057824 */ /* 0x000fe400078e0207 */
[----:B------:R-:W-:Y:S01]  /*1ef0*/  IMAD.MOV.U32 R0, RZ, RZ, -0x1 ;  /* 0xffffffffff007424 */ /* 0x000fe200078e00ff */
[----:B------:R-:W-:Y:S06]  /*1f00*/  @P0 BRA `(.L_x_29) ;  /* 0x0000003400000947 */ /* 0x000fec0003800000 */
[----:B------:R-:W0:Y:S01]  /*1f10*/  LDC.64 R98, c[0x0][0x5c8] ;  /* 0x00017200ff627b82 */ /* 0x000e220000000a00 */
[----:B------:R-:W-:Y:S01]  /*1f20*/  IMAD.WIDE R10, R97, 0x100, R22 ;  /* 0x00000100610a7825 */ /* 0x000fe200078e0216 */
[----:B------:R-:W-:Y:S01]  /*1f30*/  ULDC.64 UR4, c[0x0][0x5c0] ;  /* 0x0001700000047ab9 */ /* 0x000fe20000000a00 */
[----:B------:R-:W-:Y:S02]  /*1f40*/  BSSY B0, `(.L_x_29) ;  /* 0x000033c000007945 */ /* 0x000fe40003800000 */
[----:B------:R-:W-:Y:S02]  /*1f50*/  IMAD.IADD R97, R95, 0x1, -R12 ;  /* 0x000000015f617824 */ /* 0x000fe400078e0a0c */
[----:B------:R-:W-:Y:S02]  /*1f60*/  IMAD.IADD R3, R90, 0x1, -R3 ;  /* 0x000000015a037824 */ /* 0x000fe400078e0a03 */
[-C--:B0-----:R-:W-:Y:S01]  /*1f70*/  IMAD R6, R11, R98.reuse, RZ ;  /* 0x000000620b067224 */ /* 0x081fe200078e02ff */
[----:B------:R-:W-:Y:S01]  /*1f80*/  SHF.L.U64.HI R13, R98, 0x7, R99 ;  /* 0x00000007620d7819 */ /* 0x000fe20000010263 */
[----:B------:R-:W-:-:S04]  /*1f90*/  IMAD.WIDE.U32 R4, R10, R98, R4 ;  /* 0x000000620a047225 */ /* 0x000fc800078e0004 */
[----:B------:R-:W-:Y:S01]  /*1fa0*/  IMAD R7, R10, R99, R6 ;  /* 0x000000630a077224 */ /* 0x000fe200078e0206 */
[----:B------:R-:W-:Y:S01]  /*1fb0*/  IADD3 R14, P0, R4, UR4, RZ ;  /* 0x00000004040e7c10 */ /* 0x000fe2000ff1e0ff */
[C---:B------:R-:W-:Y:S02]  /*1fc0*/  IMAD.SHL.U32 R9, R98.reuse, 0x80, RZ ;  /* 0x0000008062097824 */ /* 0x040fe400078e00ff */
[----:B------:R-:W-:Y:S01]  /*1fd0*/  IMAD.IADD R7, R5, 0x1, R7 ;  /* 0x0000000105077824 */ /* 0x000fe200078e0207 */
[-C--:B------:R-:W-:Y:S02]  /*1fe0*/  LEA R4, P1, R98, R14.reuse, 0x3 ;  /* 0x0000000e62047211 */ /* 0x080fe400078218ff */
[----:B------:R-:W-:Y:S02]  /*1ff0*/  IADD3 R6, P2, R9, R14, RZ ;  /* 0x0000000e09067210 */ /* 0x000fe40007f5e0ff */
[----:B------:R-:W-:Y:S02]  /*2000*/  IADD3.X R15, R7, UR5, RZ, P0, !PT ;  /* 0x00000005070f7c10 */ /* 0x000fe400087fe4ff */
[----:B-----5:R-:W-:-:S02]  /*2010*/  ISETP.NE.AND P0, PT, R89, RZ, PT ;  /* 0x000000ff5900720c */ /* 0x020fc40003f05270 */
[----:B------:R-:W-:Y:S01]  /*2020*/  LEA.HI.X R5, R98, R15, R99, 0x3, P1 ;  /* 0x0000000f62057211 */ /* 0x000fe200008f1c63 */
[----:B------:R-:W-:Y:S01]  /*2030*/  IMAD.X R7, R13, 0x1, R15, P2 ;  /* 0x000000010d077824 */ /* 0x000fe200010e060f */
[----:B------:R-:W-:-:S05]  /*2040*/  IADD3 R8, P1, R9, R4, RZ ;  /* 0x0000000409087210 */ /* 0x000fca0007f3e0ff */
[----:B------:R-:W-:-:S04]  /*2050*/  IMAD.X R9, R13, 0x1, R5, P1 ;  /* 0x000000010d097824 */ /* 0x000fc800008e0605 */
[----:B------:R-:W-:Y:S05]  /*2060*/  @!P0 BRA `(.L_x_30) ;  /* 0x0000002400948947 */ /* 0x000fea0003800000 */
[----:B------:R-:W0:Y:S01]  /*2070*/  LDC.64 R100, c[0x0][0x5b0] ;  /* 0x00016c00ff647b82 */ /* 0x000e220000000a00 */
[----:B------:R-:W-:Y:S01]  /*2080*/  ULDC.64 UR4, c[0x0][0x5b8] ;  /* 0x00016e0000047ab9 */ /* 0x000fe20000000a00 */
[----:B------:R-:W-:Y:S01]  /*2090*/  ISETP.GE.AND P0, PT, R97, 0x1, PT ;  /* 0x000000016100780c */ /* 0x000fe20003f06270 */
[----:B------:R-:W-:Y:S01]  /*20a0*/  IMAD R98, R102, UR4, RZ ;  /* 0x0000000466627c24 */ /* 0x000fe2000f8e02ff */
[----:B------:R-:W-:Y:S01]  /*20b0*/  BSSY B1, `(.L_x_31) ;  /* 0x0000010000017945 */ /* 0x000fe20003800000 */
[----:B------:R-:W-:Y:S01]  /*20c0*/  IMAD.WIDE.U32 R20, R19, UR4, R20 ;  /* 0x0000000413147c25 */ /* 0x000fe2000f8e0014 */
[----:B------:R-:W-:Y:S02]  /*20d0*/  ISETP.LT.OR P3, PT, R3, 0x1, !P0 ;  /* 0x000000010300780c */ /* 0x000fe40004761670 */
[----:B------:R-:W1:Y:S01]  /*20e0*/  LDC.64 R12, c[0x0][0x5a8] ;  /* 0x00016a00ff0c7b82 */ /* 0x000e620000000a00 */
[----:B------:R-:W-:Y:S02]  /*20f0*/  IMAD R19, R19, UR5, R98 ;  /* 0x0000000513137c24 */ /* 0x000fe4000f8e0262 */
[----:B------:R-:W-:-:S02]  /*2100*/  IMAD.MOV.U32 R98, RZ, RZ, R20 ;  /* 0x000000ffff627224 */ /* 0x000fc400078e0014 */
[----:B------:R-:W-:Y:S02]  /*2110*/  IMAD.IADD R99, R21, 0x1, R19 ;  /* 0x0000000115637824 */ /* 0x000fe400078e0213 */
[-C--:B0-----:R-:W-:Y:S01]  /*2120*/  IMAD R19, R11, R100.reuse, RZ ;  /* 0x000000640b137224 */ /* 0x081fe200078e02ff */
[----:B------:R-:W-:Y:S01]  /*2130*/  SHF.L.U64.HI R105, R100, 0x3, R101 ;  /* 0x0000000364697819 */ /* 0x000fe20000010265 */
[----:B------:R-:W-:-:S04]  /*2140*/  IMAD.WIDE.U32 R102, R10, R100, R98 ;  /* 0x000000640a667225 */ /* 0x000fc800078e0062 */
[----:B------:R-:W-:Y:S01]  /*2150*/  IMAD R109, R10, R101, R19 ;  /* 0x000000650a6d7224 */ /* 0x000fe200078e0213 */
[----:B-1----:R-:W-:Y:S01]  /*2160*/  IADD3 R102, P1, R102, R12, RZ ;  /* 0x0000000c66667210 */ /* 0x002fe20007f3e0ff */
[----:B------:R-:W-:-:S03]  /*2170*/  IMAD.SHL.U32 R104, R100, 0x8, RZ ;  /* 0x0000000864687824 */ /* 0x000fc600078e00ff */
[----:B------:R-:W-:Y:S01]  /*2180*/  IADD3.X R103, R13, R103, R109, P1, !PT ;  /* 0x000000670d677210 */ /* 0x000fe20000ffe46d */
[----:B------:R-:W-:Y:S08]  /*2190*/  @P3 BRA `(.L_x_32) ;  /* 0x0000000000043947 */ /* 0x000ff00003800000 */
[----:B------:R0:W5:Y:S02]  /*21a0*/  LDG.E.U8 R96, desc[UR38][R102.64] ;  /* 0x0000002666607981 */ /* 0x000164000c1e1100 */
.L_x_32:
[----:B------:R-:W-:Y:S05]  /*21b0*/  BSYNC B1 ;  /* 0x0000000000017941 */ /* 0x000fea0003800000 */
.L_x_31:
[----:B-----5:R-:W-:Y:S01]  /*21c0*/  LOP3.LUT R19, R96, 0xffff, RZ, 0xc0, !PT ;  /* 0x0000ffff60137812 */ /* 0x020fe200078ec0ff */
[----:B------:R-:W-:Y:S01]  /*21d0*/  IMAD.WIDE.U32 R106, R10, R100, R104 ;  /* 0x000000640a6a7225 */ /* 0x000fe200078e0068 */
[----:B------:R-:W-:Y:S01]  /*21e0*/  ISETP.LT.OR P4, PT, R3, 0x2, !P0 ;  /* 0x000000020300780c */ /* 0x000fe20004781670 */
[----:B------:R-:W-:Y:S01]  /*21f0*/  BSSY B1, `(.L_x_33) ;  /* 0x000000e000017945 */ /* 0x000fe20003800000 */
[----:B------:R-:W-:Y:S01]  /*2200*/  PRMT R108, R19, 0x8880, RZ ;  /* 0x00008880136c7816 */ /* 0x000fe200000000ff */
[----:B------:R-:W-:Y:S01]  /*2210*/  IMAD.IADD R107, R109, 0x1, R107 ;  /* 0x000000016d6b7824 */ /* 0x000fe200078e026b */
[----:B------:R-:W-:Y:S02]  /*2220*/  IADD3 R106, P2, P5, R20, R12, R106 ;  /* 0x0000000c146a7210 */ /* 0x000fe40007d5e06a */
[----:B------:R-:W-:Y:S01]  /*2230*/  ISETP.GE.AND P1, PT, R97, 0x9, PT ;  /* 0x000000096100780c */ /* 0x000fe20003f26270 */
[----:B------:R-:W-:Y:S01]  /*2240*/  IMAD R19, R108, R89, RZ ;  /* 0x000000596c137224 */ /* 0x000fe200078e02ff */
[----:B------:R-:W-:-:S02]  /*2250*/  IADD3.X R107, R99, R13, R107, P2, P5 ;  /* 0x0000000d636b7210 */ /* 0x000fc400017ea46b */
[----:B------:R-:W-:Y:S01]  /*2260*/  ISETP.LT.OR P2, PT, R3, 0x1, !P1 ;  /* 0x000000010300780c */ /* 0x000fe20004f41670 */
[----:B------:R-:W-:-:S05]  /*2270*/  @!P3 IMAD R109, R56, R88, R19 ;  /* 0x00000058386db224 */ /* 0x000fca00078e0213 */
[----:B------:R1:W-:Y:S01]  /*2280*/  @!P3 STG.E.U8 desc[UR38][R14.64], R109 ;  /* 0x0000006d0e00b986 */ /* 0x0003e2000c101126 */
[----:B------:R-:W-:Y:S06]  /*2290*/  @P4 BRA `(.L_x_34) ;  /* 0x00000000000c4947 */ /* 0x000fec0003800000 */
[----:B------:R-:W2:Y:S02]  /*22a0*/  LDG.E.U8 R96, desc[UR38][R102.64+0x1] ;  /* 0x0000012666607981 */ /* 0x000ea4000c1e1100 */
[----:B--2---:R-:W-:-:S05]  /*22b0*/  PRMT R56, R96, 0x8880, RZ ;  /* 0x0000888060387816 */ /* 0x004fca00000000ff */
[----:B------:R-:W-:-:S07]  /*22c0*/  IMAD R19, R56, R89, RZ ;  /* 0x0000005938137224 */ /* 0x000fce00078e02ff */
.L_x_34:
[----:B------:R-:W-:Y:S05]  /*22d0*/  BSYNC B1 ;  /* 0x0000000000017941 */ /* 0x000fea0003800000 */
.L_x_33:
[----:B------:R-:W-:Y:S01]  /*22e0*/  @!P4 IMAD R57, R57, R88, R19 ;  /* 0x000000583939c224 */ /* 0x000fe200078e0213 */
[----:B------:R-:W-:Y:S04]  /*22f0*/  BSSY B1, `(.L_x_35) ;  /* 0x0000006000017945 */ /* 0x000fe80003800000 */
[----:B------:R2:W-:Y:S01]  /*2300*/  @!P4 STG.E.U8 desc[UR38][R14.64+0x1], R57 ;  /* 0x000001390e00c986 */ /* 0x0005e2000c101126 */
[----:B------:R-:W-:Y:S05]  /*2310*/  @P2 BRA `(.L_x_36) ;  /* 0x00000000000c2947 */ /* 0x000fea0003800000 */
[----:B------:R-:W3:Y:S02]  /*2320*/  LDG.E.U8 R96, desc[UR38][R106.64] ;  /* 0x000000266a607981 */ /* 0x000ee4000c1e1100 */
[----:B---3--:R-:W-:-:S05]  /*2330*/  PRMT R56, R96, 0x8880, RZ ;  /* 0x0000888060387816 */ /* 0x008fca00000000ff */
[----:B------:R-:W-:-:S07]  /*2340*/  IMAD R19, R56, R89, RZ ;  /* 0x0000005938137224 */ /* 0x000fce00078e02ff */
.L_x_36:
[----:B------:R-:W-:Y:S05]  /*2350*/  BSYNC B1 ;  /* 0x0000000000017941 */ /* 0x000fea0003800000 */
.L_x_35:
[C---:B------:R-:W-:Y:S01]  /*2360*/  ISETP.LT.OR P4, PT, R3.reuse, 0x2, !P1 ;  /* 0x000000020300780c */ /* 0x040fe20004f81670 */
[----:B--2---:R-:W-:Y:S01]  /*2370*/  @!P2 IMAD R57, R58, R88, R19 ;  /* 0x000000583a39a224 */ /* 0x004fe200078e0213 */
[----:B------:R-:W-:Y:S01]  /*2380*/  BSSY B1, `(.L_x_37) ;  /* 0x0000009000017945 */ /* 0x000fe20003800000 */
[C---:B------:R-:W-:Y:S02]  /*2390*/  ISETP.LT.OR P3, PT, R3.reuse, 0x9, !P0 ;  /* 0x000000090300780c */ /* 0x040fe40004761670 */
[C---:B------:R-:W-:Y:S01]  /*23a0*/  ISETP.LT.OR P5, PT, R3.reuse, 0xa, !P0 ;  /* 0x0000000a0300780c */ /* 0x040fe200047a1670 */
[----:B------:R2:W-:Y:S01]  /*23b0*/  @!P2 STG.E.U8 desc[UR38][R4.64], R57 ;  /* 0x000000390400a986 */ /* 0x0005e2000c101126 */
[----:B------:R-:W-:-:S06]  /*23c0*/  ISETP.LT.OR P2, PT, R3, 0x9, !P1 ;  /* 0x000000090300780c */ /* 0x000fcc0004f41670 */
[----:B------:R-:W-:Y:S07]  /*23d0*/  @P4 BRA `(.L_x_38) ;  /* 0x00000000000c4947 */ /* 0x000fee0003800000 */
[----:B------:R-:W3:Y:S02]  /*23e0*/  LDG.E.U8 R96, desc[UR38][R106.64+0x1] ;  /* 0x000001266a607981 */ /* 0x000ee4000c1e1100 */
[----:B---3--:R-:W-:-:S05]  /*23f0*/  PRMT R56, R96, 0x8880, RZ ;  /* 0x0000888060387816 */ /* 0x008fca00000000ff */
[----:B------:R-:W-:-:S07]  /*2400*/  IMAD R19, R56, R89, RZ ;  /* 0x0000005938137224 */ /* 0x000fce00078e02ff */
.L_x_38:
[----:B------:R-:W-:Y:S05]  /*2410*/  BSYNC B1 ;  /* 0x0000000000017941 */ /* 0x000fea0003800000 */
.L_x_37:
[----:B------:R-:W-:Y:S01]  /*2420*/  @!P4 IMAD R59, R59, R88, R19 ;  /* 0x000000583b3bc224 */ /* 0x000fe200078e0213 */
[----:B------:R-:W-:Y:S04]  /*2430*/  BSSY B1, `(.L_x_39) ;  /* 0x0000006000017945 */ /* 0x000fe80003800000 */
[----:B------:R3:W-:Y:S01]  /*2440*/  @!P4 STG.E.U8 desc[UR38][R4.64+0x1], R59 ;  /* 0x0000013b0400c986 */ /* 0x0007e2000c101126 */
[----:B------:R-:W-:Y:S05]  /*2450*/  @P3 BRA `(.L_x_40) ;  /* 0x00000000000c3947 */ /* 0x000fea0003800000 */
[----:B------:R-:W4:Y:S02]  /*2460*/  LDG.E.U8 R96, desc[UR38][R102.64+0x8] ;  /* 0x0000082666607981 */ /* 0x000f24000c1e1100 */
[----:B----4-:R-:W-:-:S05]  /*2470*/  PRMT R56, R96, 0x8880, RZ ;  /* 0x0000888060387816 */ /* 0x010fca00000000ff */
[----:B------:R-:W-:-:S07]  /*2480*/  IMAD R19, R56, R89, RZ ;  /* 0x0000005938137224 */ /* 0x000fce00078e02ff */
.L_x_40:
[----:B------:R-:W-:Y:S05]  /*2490*/  BSYNC B1 ;  /* 0x0000000000017941 */ /* 0x000fea0003800000 */
.L_x_39:
[----:B--2---:R-:W-:Y:S01]  /*24a0*/  @!P3 IMAD R57, R60, R88, R19 ;  /* 0x000000583c39b224 */ /* 0x004fe200078e0213 */
[----:B------:R-:W-:Y:S04]  /*24b0*/  BSSY B1, `(.L_x_41) ;  /* 0x0000006000017945 */ /* 0x000fe80003800000 */
[----:B------:R2:W-:Y:S01]  /*24c0*/  @!P3 STG.E.U8 desc[UR38][R14.64+0x8], R57 ;  /* 0x000008390e00b986 */ /* 0x0005e2000c101126 */
[----:B------:R-:W-:Y:S05]  /*24d0*/  @P5 BRA `(.L_x_42) ;  /* 0x00000000000c5947 */ /* 0x000fea0003800000 */
[----:B------:R-:W4:Y:S02]  /*24e0*/  LDG.E.U8 R96, desc[UR38][R102.64+0x9] ;  /* 0x0000092666607981 */ /* 0x000f24000c1e1100 */
[----:B----4-:R-:W-:-:S05]  /*24f0*/  PRMT R56, R96, 0x8880, RZ ;  /* 0x0000888060387816 */ /* 0x010fca00000000ff */
[----:B------:R-:W-:-:S07]  /*2500*/  IMAD R19, R56, R89, RZ ;  /* 0x0000005938137224 */ /* 0x000fce00078e02ff */
.L_x_42:
[----:B------:R-:W-:Y:S05]  /*2510*/  BSYNC B1 ;  /* 0x0000000000017941 */ /* 0x000fea0003800000 */
.L_x_41:
[----:B------:R-:W-:Y:S01]  /*2520*/  @!P5 IMAD R61, R61, R88, R19 ;  /* 0x000000583d3dd224 */ /* 0x000fe200078e0213 */
[----:B------:R-:W-:Y:S04]  /*2530*/  BSSY B1, `(.L_x_43) ;  /* 0x0000006000017945 */ /* 0x000fe80003800000 */
[----:B------:R4:W-:Y:S01]  /*2540*/  @!P5 STG.E.U8 desc[UR38][R14.64+0x9], R61 ;  /* 0x0000093d0e00d986 */ /* 0x0009e2000c101126 */
[----:B------:R-:W-:Y:S05]  /*2550*/  @P2 BRA `(.L_x_44) ;  /* 0x00000000000c2947 */ /* 0x000fea0003800000 */
[----:B------:R-:W5:Y:S02]  /*2560*/  LDG.E.U8 R96, desc[UR38][R106.64+0x8] ;  /* 0x000008266a607981 */ /* 0x000f64000c1e1100 */
[----:B-----5:R-:W-:-:S05]  /*2570*/  PRMT R56, R96, 0x8880, RZ ;  /* 0x0000888060387816 */ /* 0x020fca00000000ff */
[----:B------:R-:W-:-:S07]  /*2580*/  IMAD R19, R56, R89, RZ ;  /* 0x0000005938137224 */ /* 0x000fce00078e02ff */
.L_x_44:
[----:B------:R-:W-:Y:S05]  /*2590*/  BSYNC B1 ;  /* 0x0000000000017941 */ /* 0x000fea0003800000 */
.L_x_43:
        /* <DEDUP_REMOVED lines=8> */
[----:B------:R-:W5:Y:S02]  /*2620*/  LDG.E.U8 R96, desc[UR38][R106.64+0x9] ;  /* 0x000009266a607981 */ /* 0x000f64000c1e1100 */
[----:B-----5:R-:W-:-:S05]  /*2630*/  PRMT R56, R96, 0x8880, RZ ;  /* 0x0000888060387816 */ /* 0x020fca00000000ff */
[----:B------:R-:W-:-:S07]  /*2640*/  IMAD R19, R56, R89, RZ ;  /* 0x0000005938137224 */ /* 0x000fce00078e02ff */
.L_x_46:
[----:B------:R-:W-:Y:S05]  /*2650*/  BSYNC B1 ;  /* 0x0000000000017941 */ /* 0x000fea0003800000 */
.L_x_45:
[----:B------:R-:W-:Y:S01]  /*2660*/  @!P4 IMAD R63, R63, R88, R19 ;  /* 0x000000583f3fc224 */ /* 0x000fe200078e0213 */
[----:B------:R-:W-:Y:S04]  /*2670*/  BSSY B1, `(.L_x_47) ;  /* 0x0000006000017945 */ /* 0x000fe80003800000 */
[----:B------:R0:W-:Y:S01]  /*2680*/  @!P4 STG.E.U8 desc[UR38][R4.64+0x9], R63 ;  /* 0x0000093f0400c986 */ /* 0x0001e2000c101126 */
[----:B------:R-:W-:Y:S05]  /*2690*/  @P3 BRA `(.L_x_48) ;  /* 0x00000000000c3947 */ /* 0x000fea0003800000 */
[----:B------:R-:W5:Y:S02]  /*26a0*/  LDG.E.U8 R96, desc[UR38][R102.64+0x10] ;  /* 0x0000102666607981 */ /* 0x000f64000c1e1100 */
[----:B-----5:R-:W-:-:S05]  /*26b0*/  PRMT R56, R96, 0x8880, RZ ;  /* 0x0000888060387816 */ /* 0x020fca00000000ff */
[----:B------:R-:W-:-:S07]  /*26c0*/  IMAD R19, R56, R89, RZ ;  /* 0x0000005938137224 */ /* 0x000fce00078e02ff */
.L_x_48:
[----:B------:R-:W-:Y:S05]  /*26d0*/  BSYNC B1 ;  /* 0x0000000000017941 */ /* 0x000fea0003800000 */
.L_x_47:
[----:B--2---:R-:W-:Y:S01]  /*26e0*/  @!P3 IMAD R57, R64, R88, R19 ;  /* 0x000000584039b224 */ /* 0x004fe200078e0213 */
[----:B------:R-:W-:Y:S04]  /*26f0*/  BSSY B1, `(.L_x_49) ;  /* 0x0000006000017945 */ /* 0x000fe80003800000 */
[----:B------:R2:W-:Y:S01]  /*2700*/  @!P3 STG.E.U8 desc[UR38][R14.64+0x10], R57 ;  /* 0x000010390e00b986 */ /* 0x0005e2000c101126 */
[----:B------:R-:W-:Y:S05]  /*2710*/  @P5 BRA `(.L_x_50) ;  /* 0x00000000000c5947 */ /* 0x000fea0003800000 */
[----:B------:R-:W5:Y:S02]  /*2720*/  LDG.E.U8 R96, desc[UR38][R102.64+0x11] ;  /* 0x0000112666607981 */ /* 0x000f64000c1e1100 */
[----:B-----5:R-:W-:-:S05]  /*2730*/  PRMT R56, R96, 0x8880, RZ ;  /* 0x0000888060387816 */ /* 0x020fca00000000ff */
[----:B------:R-:W-:-:S07]  /*2740*/  IMAD R19, R56, R89, RZ ;  /* 0x0000005938137224 */ /* 0x000fce00078e02ff */
.L_x_50:
[----:B------:R-:W-:Y:S05]  /*2750*/  BSYNC B1 ;  /* 0x0000000000017941 */ /* 0x000fea0003800000 */
.L_x_49:
[----:B------:R-:W-:Y:S01]  /*2760*/  @!P5 IMAD R65, R65, R88, R19 ;  /* 0x000000584141d224 */ /* 0x000fe200078e0213 */
[----:B------:R-:W-:Y:S04]  /*2770*/  BSSY B1, `(.L_x_51) ;  /* 0x0000006000017945 */ /* 0x000fe80003800000 */
[----:B------:R0:W-:Y:S01]  /*2780*/  @!P5 STG.E.U8 desc[UR38][R14.64+0x11], R65 ;  /* 0x000011410e00d986 */ /* 0x0001e2000c101126 */
[----:B------:R-:W-:Y:S05]  /*2790*/  @P2 BRA `(.L_x_52) ;  /* 0x00000000000c2947 */ /* 0x000fea0003800000 */
[----:B------:R-:W5:Y:S02]  /*27a0*/  LDG.E.U8 R96, desc[UR38][R106.64+0x10] ;  /* 0x000010266a607981 */ /* 0x000f64000c1e1100 */
[----:B-----5:R-:W-:-:S05]  /*27b0*/  PRMT R56, R96, 0x8880, RZ ;  /* 0x0000888060387816 */ /* 0x020fca00000000ff */
[----:B------:R-:W-:-:S07]  /*27c0*/  IMAD R19, R56, R89, RZ ;  /* 0x0000005938137224 */ /* 0x000fce00078e02ff */
.L_x_52:
[----:B------:R-:W-:Y:S05]  /*27d0*/  BSYNC B1 ;  /* 0x0000000000017941 */ /* 0x000fea0003800000 */
.L_x_51:
        /* <DEDUP_REMOVED lines=11> */
.L_x_54:
[----:B------:R-:W-:Y:S05]  /*2890*/  BSYNC B1 ;  /* 0x0000000000017941 */ /* 0x000fea0003800000 */
.L_x_53:
[----:B------:R-:W-:Y:S01]  /*28a0*/  @!P4 IMAD R67, R67, R88, R19 ;  /* 0x000000584343c224 */ /* 0x000fe200078e0213 */
[----:B------:R-:W-:Y:S04]  /*28b0*/  BSSY B1, `(.L_x_55) ;  /* 0x0000006000017945 */ /* 0x000fe80003800000 */
[----:B------:R0:W-:Y:S01]  /*28c0*/  @!P4 STG.E.U8 desc[UR38][R4.64+0x11], R67 ;  /* 0x000011430400c986 */ /* 0x0001e2000c101126 */
[----:B------:R-:W-:Y:S05]  /*28d0*/  @P3 BRA `(.L_x_56) ;  /* 0x00000000000c3947 */ /* 0x000fea0003800000 */
[----:B------:R-:W5:Y:S02]  /*28e0*/  LDG.E.U8 R96, desc[UR38][R102.64+0x18] ;  /* 0x0000182666607981 */ /* 0x000f64000c1e1100 */
[----:B-----5:R-:W-:-:S05]  /*28f0*/  PRMT R56, R96, 0x8880, RZ ;  /* 0x0000888060387816 */ /* 0x020fca00000000ff */
[----:B------:R-:W-:-:S07]  /*2900*/  IMAD R19, R56, R89, RZ ;  /* 0x0000005938137224 */ /* 0x000fce00078e02ff */
.L_x_56:
[----:B------:R-:W-:Y:S05]  /*2910*/  BSYNC B1 ;  /* 0x0000000000017941 */ /* 0x000fea0003800000 */
.L_x_55:
[----:B--2---:R-:W-:Y:S01]  /*2920*/  @!P3 IMAD R57, R68, R88, R19 ;  /* 0x000000584439b224 */ /* 0x004fe200078e0213 */
[----:B------:R-:W-:Y:S04]  /*2930*/  BSSY B1, `(.L_x_57) ;  /* 0x0000006000017945 */ /* 0x000fe80003800000 */
[----:B------:R2:W-:Y:S01]  /*2940*/  @!P3 STG.E.U8 desc[UR38][R14.64+0x18], R57 ;  /* 0x000018390e00b986 */ /* 0x0005e2000c101126 */
[----:B------:R-:W-:Y:S05]  /*2950*/  @P5 BRA `(.L_x_58) ;  /* 0x00000000000c5947 */ /* 0x000fea0003800000 */
[----:B------:R-:W5:Y:S02]  /*2960*/  LDG.E.U8 R96, desc[UR38][R102.64+0x19] ;  /* 0x0000192666607981 */ /* 0x000f64000c1e1100 */
[----:B-----5:R-:W-:-:S05]  /*2970*/  PRMT R56, R96, 0x8880, RZ ;  /* 0x0000888060387816 */ /* 0x020fca00000000ff */
[----:B------:R-:W-:-:S07]  /*2980*/  IMAD R19, R56, R89, RZ ;  /* 0x0000005938137224 */ /* 0x000fce00078e02ff */
.L_x_58:
[----:B------:R-:W-:Y:S05]  /*2990*/  BSYNC B1 ;  /* 0x0000000000017941 */ /* 0x000fea0003800000 */
.L_x_57:
[----:B------:R-:W-:Y:S01]  /*29a0*/  @!P5 IMAD R69, R69, R88, R19 ;  /* 0x000000584545d224 */ /* 0x000fe200078e0213 */
[----:B------:R-:W-:Y:S04]  /*29b0*/  BSSY B1, `(.L_x_59) ;  /* 0x0000006000017945 */ /* 0x000fe80003800000 */
[----:B------:R0:W-:Y:S01]  /*29c0*/  @!P5 STG.E.U8 desc[UR38][R14.64+0x19], R69 ;  /* 0x000019450e00d986 */ /* 0x0001e2000c101126 */
[----:B------:R-:W-:Y:S05]  /*29d0*/  @P2 BRA `(.L_x_60) ;  /* 0x00000000000c2947 */ /* 0x000fea0003800000 */
[----:B------:R-:W5:Y:S02]  /*29e0*/  LDG.E.U8 R96, desc[UR38][R106.64+0x18] ;  /* 0x000018266a607981 */ /* 0x000f64000c1e1100 */
[----:B-----5:R-:W-:-:S05]  /*29f0*/  PRMT R56, R96, 0x8880, RZ ;  /* 0x0000888060387816 */ /* 0x020fca00000000ff */
[----:B------:R-:W-:-:S07]  /*2a00*/  IMAD R19, R56, R89, RZ ;  /* 0x0000005938137224 */ /* 0x000fce00078e02ff */
.L_x_60:
[----:B------:R-:W-:Y:S05]  /*2a10*/  BSYNC B1 ;  /* 0x0000000000017941 */ /* 0x000fea0003800000 */
.L_x_59:
        /* <DEDUP_REMOVED lines=11> */
.L_x_62:
[----:B------:R-:W-:Y:S05]  /*2ad0*/  BSYNC B1 ;  /* 0x0000000000017941 */ /* 0x000fea0003800000 */
.L_x_61:
[----:B------:R-:W-:Y:S01]  /*2ae0*/  @!P4 IMAD R71, R71, R88, R19 ;  /* 0x000000584747c224 */ /* 0x000fe200078e0213 */
[----:B------:R-:W-:Y:S04]  /*2af0*/  BSSY B1, `(.L_x_63) ;  /* 0x0000006000017945 */ /* 0x000fe80003800000 */
[----:B------:R0:W-:Y:S01]  /*2b00*/  @!P4 STG.E.U8 desc[UR38][R4.64+0x19], R71 ;  /* 0x000019470400c986 */ /* 0x0001e2000c101126 */
[----:B------:R-:W-:Y:S05]  /*2b10*/  @P3 BRA `(.L_x_64) ;  /* 0x00000000000c3947 */ /* 0x000fea0003800000 */
[----:B------:R-:W5:Y:S02]  /*2b20*/  LDG.E.U8 R96, desc[UR38][R102.64+0x20] ;  /* 0x0000202666607981 */ /* 0x000f64000c1e1100 */
[----:B-----5:R-:W-:-:S05]  /*2b30*/  PRMT R56, R96, 0x8880, RZ ;  /* 0x0000888060387816 */ /* 0x020fca00000000ff */
[----:B------:R-:W-:-:S07]  /*2b40*/  IMAD R19, R56, R89, RZ ;  /* 0x0000005938137224 */ /* 0x000fce00078e02ff */
.L_x_64:
[----:B------:R-:W-:Y:S05]  /*2b50*/  BSYNC B1 ;  /* 0x0000000000017941 */ /* 0x000fea0003800000 */
.L_x_63:
[----:B--2---:R-:W-:Y:S01]  /*2b60*/  @!P3 IMAD R57, R72, R88, R19 ;  /* 0x000000584839b224 */ /* 0x004fe200078e0213 */
[----:B------:R-:W-:Y:S04]  /*2b70*/  BSSY B1, `(.L_x_65) ;  /* 0x0000006000017945 */ /* 0x000fe80003800000 */
[----:B------:R2:W-:Y:S01]  /*2b80*/  @!P3 STG.E.U8 desc[UR38][R14.64+0x20], R57 ;  /* 0x000020390e00b986 */ /* 0x0005e2000c101126 */
[----:B------:R-:W-:Y:S05]  /*2b90*/  @P5 BRA `(.L_x_66) ;  /* 0x00000000000c5947 */ /* 0x000fea0003800000 */
[----:B------:R-:W5:Y:S02]  /*2ba0*/  LDG.E.U8 R96, desc[UR38][R102.64+0x21] ;  /* 0x0000212666607981 */ /* 0x000f64000c1e1100 */
[----:B-----5:R-:W-:-:S05]  /*2bb0*/  PRMT R56, R96, 0x8880, RZ ;  /* 0x0000888060387816 */ /* 0x020fca00000000ff */
[----:B------:R-:W-:-:S07]  /*2bc0*/  IMAD R19, R56, R89, RZ ;  /* 0x0000005938137224 */ /* 0x000fce00078e02ff */
.L_x_66:
[----:B------:R-:W-:Y:S05]  /*2bd0*/  BSYNC B1 ;  /* 0x0000000000017941 */ /* 0x000fea0003800000 */
.L_x_65:
[----:B------:R-:W-:Y:S01]  /*2be0*/  @!P5 IMAD R73, R73, R88, R19 ;  /* 0x000000584949d224 */ /* 0x000fe200078e0213 */
[----:B------:R-:W-:Y:S04]  /*2bf0*/  BSSY B1, `(.L_x_67) ;  /* 0x0000006000017945 */ /* 0x000fe80003800000 */
[----:B------:R0:W-:Y:S01]  /*2c00*/  @!P5 STG.E.U8 desc[UR38][R14.64+0x21], R73 ;  /* 0x000021490e00d986 */ /* 0x0001e2000c101126 */
[----:B------:R-:W-:Y:S05]  /*2c10*/  @P2 BRA `(.L_x_68) ;  /* 0x00000000000c2947 */ /* 0x000fea0003800000 */
[----:B------:R-:W5:Y:S02]  /*2c20*/  LDG.E.U8 R96, desc[UR38][R106.64+0x20] ;  /* 0x000020266a607981 */ /* 0x000f64000c1e1100 */
[----:B-----5:R-:W-:-:S05]  /*2c30*/  PRMT R56, R96, 0x8880, RZ ;  /* 0x0000888060387816 */ /* 0x020fca00000000ff */
[----:B------:R-:W-:-:S07]  /*2c40*/  IMAD R19, R56, R89, RZ ;  /* 0x0000005938137224 */ /* 0x000fce00078e02ff */
.L_x_68:
[----:B------:R-:W-:Y:S05]  /*2c50*/  BSYNC B1 ;  /* 0x0000000000017941 */ /* 0x000fea0003800000 */
.L_x_67:
        /* <DEDUP_REMOVED lines=11> */
.L_x_70:
[----:B------:R-:W-:Y:S05]  /*2d10*/  BSYNC B1 ;  /* 0x0000000000017941 */ /* 0x000fea0003800000 */
.L_x_69:
[----:B------:R-:W-:Y:S01]  /*2d20*/  @!P4 IMAD R75, R75, R88, R19 ;  /* 0x000000584b4bc224 */ /* 0x000fe200078e0213 */
[----:B------:R-:W-:Y:S04]  /*2d30*/  BSSY B1, `(.L_x_71) ;  /* 0x0000006000017945 */ /* 0x000fe80003800000 */
[----:B------:R0:W-:Y:S01]  /*2d40*/  @!P4 STG.E.U8 desc[UR38][R4.64+0x21], R75 ;  /* 0x0000214b0400c986 */ /* 0x0001e2000c101126 */
[----:B------:R-:W-:Y:S05]  /*2d50*/  @P3 BRA `(.L_x_72) ;  /* 0x00000000000c3947 */ /* 0x000fea0003800000 */
[----:B------:R-:W5:Y:S02]  /*2d60*/  LDG.E.U8 R96, desc[UR38][R102.64+0x28] ;  /* 0x0000282666607981 */ /* 0x000f64000c1e1100 */
[----:B-----5:R-:W-:-:S05]  /*2d70*/  PRMT R56, R96, 0x8880, RZ ;  /* 0x0000888060387816 */ /* 0x020fca00000000ff */
[----:B------:R-:W-:-:S07]  /*2d80*/  IMAD R19, R56, R89, RZ ;  /* 0x0000005938137224 */ /* 0x000fce00078e02ff */
.L_x_72:
[----:B------:R-:W-:Y:S05]  /*2d90*/  BSYNC B1 ;  /* 0x0000000000017941 */ /* 0x000fea0003800000 */
.L_x_71:
[----:B--2---:R-:W-:Y:S01]  /*2da0*/  @!P3 IMAD R57, R76, R88, R19 ;  /* 0x000000584c39b224 */ /* 0x004fe200078e0213 */
[----:B------:R-:W-:Y:S04]  /*2db0*/  BSSY B1, `(.L_x_73) ;  /* 0x0000006000017945 */ /* 0x000fe80003800000 */
[----:B------:R2:W-:Y:S01]  /*2dc0*/  @!P3 STG.E.U8 desc[UR38][R14.64+0x28], R57 ;  /* 0x000028390e00b986 */ /* 0x0005e2000c101126 */
[----:B------:R-:W-:Y:S05]  /*2dd0*/  @P5 BRA `(.L_x_74) ;  /* 0x00000000000c5947 */ /* 0x000fea0003800000 */
[----:B------:R-:W5:Y:S02]  /*2de0*/  LDG.E.U8 R96, desc[UR38][R102.64+0x29] ;  /* 0x0000292666607981 */ /* 0x000f64000c1e1100 */
[----:B-----5:R-:W-:-:S05]  /*2df0*/  PRMT R56, R96, 0x8880, RZ ;  /* 0x0000888060387816 */ /* 0x020fca00000000ff */
[----:B------:R-:W-:-:S07]  /*2e00*/  IMAD R19, R56, R89, RZ ;  /* 0x0000005938137224 */ /* 0x000fce00078e02ff */
.L_x_74:
[----:B------:R-:W-:Y:S05]  /*2e10*/  BSYNC B1 ;  /* 0x0000000000017941 */ /* 0x000fea0003800000 */
.L_x_73:
[----:B------:R-:W-:Y:S01]  /*2e20*/  @!P5 IMAD R77, R77, R88, R19 ;  /* 0x000000584d4dd224 */ /* 0x000fe200078e0213 */
[----:B------:R-:W-:Y:S04]  /*2e30*/  BSSY B1, `(.L_x_75) ;  /* 0x0000006000017945 */ /* 0x000fe80003800000 */
[----:B------:R0:W-:Y:S01]  /*2e40*/  @!P5 STG.E.U8 desc[UR38][R14.64+0x29], R77 ;  /* 0x0000294d0e00d986 */ /* 0x0001e2000c101126 */
[----:B------:R-:W-:Y:S05]  /*2e50*/  @P2 BRA `(.L_x_76) ;  /* 0x00000000000c2947 */ /* 0x000fea0003800000 */
[----:B------:R-:W5:Y:S02]  /*2e60*/  LDG.E.U8 R96, desc[UR38][R106.64+0x28] ;  /* 0x000028266a607981 */ /* 0x000f64000c1e1100 */
[----:B-----5:R-:W-:-:S05]  /*2e70*/  PRMT R56, R96, 0x8880, RZ ;  /* 0x0000888060387816 */ /* 0x020fca00000000ff */
[----:B------:R-:W-:-:S07]  /*2e80*/  IMAD R19, R56, R89, RZ ;  /* 0x0000005938137224 */ /* 0x000fce00078e02ff */
.L_x_76:
[----:B------:R-:W-:Y:S05]  /*2e90*/  BSYNC B1 ;  /* 0x0000000000017941 */ /* 0x000fea0003800000 */
.L_x_75:
        /* <DEDUP_REMOVED lines=11> */
.L_x_78:
[----:B------:R-:W-:Y:S05]  /*2f50*/  BSYNC B1 ;  /* 0x0000000000017941 */ /* 0x000fea0003800000 */
.L_x_77:
[----:B------:R-:W-:Y:S01]  /*2f60*/  @!P4 IMAD R79, R79, R88, R19 ;  /* 0x000000584f4fc224 */ /* 0x000fe200078e0213 */
[----:B------:R-:W-:Y:S04]  /*2f70*/  BSSY B1, `(.L_x_79) ;  /* 0x0000006000017945 */ /* 0x000fe80003800000 */
[----:B------:R0:W-:Y:S01]  /*2f80*/  @!P4 STG.E.U8 desc[UR38][R4.64+0x29], R79 ;  /* 0x0000294f0400c986 */ /* 0x0001e2000c101126 */
[----:B------:R-:W-:Y:S05]  /*2f90*/  @P3 BRA `(.L_x_80) ;  /* 0x00000000000c3947 */ /* 0x000fea0003800000 */
[----:B------:R-:W5:Y:S02]  /*2fa0*/  LDG.E.U8 R96, desc[UR38][R102.64+0x30] ;  /* 0x0000302666607981 */ /* 0x000f64000c1e1100 */
[----:B-----5:R-:W-:-:S05]  /*2fb0*/  PRMT R56, R96, 0x8880, RZ ;  /* 0x0000888060387816 */ /* 0x020fca00000000ff */
[----:B------:R-:W-:-:S07]  /*2fc0*/  IMAD R19, R56, R89, RZ ;  /* 0x0000005938137224 */ /* 0x000fce00078e02ff */
.L_x_80:
[----:B------:R-:W-:Y:S05]  /*2fd0*/  BSYNC B1 ;  /* 0x0000000000017941 */ /* 0x000fea0003800000 */
.L_x_79:
[----:B--2---:R-:W-:Y:S01]  /*2fe0*/  @!P3 IMAD R57, R80, R88, R19 ;  /* 0x000000585039b224 */ /* 0x004fe200078e0213 */
[----:B------:R-:W-:Y:S04]  /*2ff0*/  BSSY B1, `(.L_x_81) ;  /* 0x0000006000017945 */ /* 0x000fe80003800000 */
[----:B------:R2:W-:Y:S01]  /*3000*/  @!P3 STG.E.U8 desc[UR38][R14.64+0x30], R57 ;  /* 0x000030390e00b986 */ /* 0x0005e2000c101126 */
[----:B------:R-:W-:Y:S05]  /*3010*/  @P5 BRA `(.L_x_82) ;  /* 0x00000000000c5947 */ /* 0x000fea0003800000 */
[----:B------:R-:W5:Y:S02]  /*3020*/  LDG.E.U8 R96, desc[UR38][R102.64+0x31] ;  /* 0x0000312666607981 */ /* 0x000f64000c1e1100 */
[----:B-----5:R-:W-:-:S05]  /*3030*/  PRMT R56, R96, 0x8880, RZ ;  /* 0x0000888060387816 */ /* 0x020fca00000000ff */
[----:B------:R-:W-:-:S07]  /*3040*/  IMAD R19, R56, R89, RZ ;  /* 0x0000005938137224 */ /* 0x000fce00078e02ff */
.L_x_82:
[----:B------:R-:W-:Y:S05]  /*3050*/  BSYNC B1 ;  /* 0x0000000000017941 */ /* 0x000fea0003800000 */
.L_x_81:
[----:B------:R-:W-:Y:S01]  /*3060*/  @!P5 IMAD R81, R81, R88, R19 ;  /* 0x000000585151d224 */ /* 0x000fe200078e0213 */
[----:B------:R-:W-:Y:S04]  /*3070*/  BSSY B1, `(.L_x_83) ;  /* 0x0000006000017945 */ /* 0x000fe80003800000 */
[----:B------:R0:W-:Y:S01]  /*3080*/  @!P5 STG.E.U8 desc[UR38][R14.64+0x31], R81 ;  /* 0x000031510e00d986 */ /* 0x0001e2000c101126 */
[----:B------:R-:W-:Y:S05]  /*3090*/  @P2 BRA `(.L_x_84) ;  /* 0x00000000000c2947 */ /* 0x000fea0003800000 */
[----:B------:R-:W5:Y:S02]  /*30a0*/  LDG.E.U8 R96, desc[UR38][R106.64+0x30] ;  /* 0x000030266a607981 */ /* 0x000f64000c1e1100 */
[----:B-----5:R-:W-:-:S05]  /*30b0*/  PRMT R56, R96, 0x8880, RZ ;  /* 0x0000888060387816 */ /* 0x020fca00000000ff */
[----:B------:R-:W-:-:S07]  /*30c0*/  IMAD R19, R56, R89, RZ ;  /* 0x0000005938137224 */ /* 0x000fce00078e02ff */
.L_x_84:
[----:B------:R-:W-:Y:S05]  /*30d0*/  BSYNC B1 ;  /* 0x0000000000017941 */ /* 0x000fea0003800000 */
.L_x_83:
[C---:B------:R-:W-:Y:S01]  /*30e0*/  ISETP.LT.OR P4, PT, R3.reuse, 0x32, !P1 ;  /* 0x000000320300780c */ /* 0x040fe20004f81670 */
[----:B--2---:R-:W-:Y:S01]  /*30f0*/  @!P2 IMAD R57, R82, R88, R19 ;  /* 0x000000585239a224 */ /* 0x004fe200078e0213 */
[----:B------:R-:W-:Y:S01]  /*3100*/  BSSY B1, `(.L_x_85) ;  /* 0x000000b000017945 */ /* 0x000fe20003800000 */
[C---:B------:R-:W-:Y:S02]  /*3110*/  ISETP.LT.OR P3, PT, R3.reuse, 0x39, !P0 ;  /* 0x000000390300780c */ /* 0x040fe40004761670 */
[----:B---3--:R-:W-:Y:S01]  /*3120*/  IADD3 R59, P5, R10, 0x80, RZ ;  /* 0x000000800a3b7810 */ /* 0x008fe20007fbe0ff */
[----:B------:R2:W-:Y:S01]  /*3130*/  @!P2 STG.E.U8 desc[UR38][R4.64+0x30], R57 ;  /* 0x000030390400a986 */ /* 0x0005e2000c101126 */
[C---:B------:R-:W-:Y:S02]  /*3140*/  ISETP.LT.OR P2, PT, R3.reuse, 0x39, !P1 ;  /* 0x000000390300780c */ /* 0x040fe40004f41670 */
[C---:B------:R-:W-:Y:S02]  /*3150*/  ISETP.LT.OR P0, PT, R3.reuse, 0x3a, !P0 ;  /* 0x0000003a0300780c */ /* 0x040fe40004701670 */
[----:B------:R-:W-:-:S02]  /*3160*/  ISETP.LT.OR P1, PT, R3, 0x3a, !P1 ;  /* 0x0000003a0300780c */ /* 0x000fc40004f21670 */
[----:B------:R-:W-:Y:S11]  /*3170*/  @P4 BRA `(.L_x_86) ;  /* 0x00000000000c4947 */ /* 0x000ff60003800000 */
[----:B------:R-:W3:Y:S02]  /*3180*/  LDG.E.U8 R96, desc[UR38][R106.64+0x31] ;  /* 0x000031266a607981 */ /* 0x000ee4000c1e1100 */
[----:B---3--:R-:W-:-:S05]  /*3190*/  PRMT R56, R96, 0x8880, RZ ;  /* 0x0000888060387816 */ /* 0x008fca00000000ff */
[----:B------:R-:W-:-:S07]  /*31a0*/  IMAD R19, R56, R89, RZ ;  /* 0x0000005938137224 */ /* 0x000fce00078e02ff */
.L_x_86:
[----:B------:R-:W-:Y:S05]  /*31b0*/  BSYNC B1 ;  /* 0x0000000000017941 */ /* 0x000fea0003800000 */
.L_x_85:
[----:B------:R-:W-:Y:S01]  /*31c0*/  @!P4 IMAD R83, R83, R88, R19 ;  /* 0x000000585353c224 */ /* 0x000fe200078e0213 */
[----:B------:R-:W-:Y:S04]  /*31d0*/  BSSY B1, `(.L_x_87) ;  /* 0x0000006000017945 */ /* 0x000fe80003800000 */
[----:B------:R3:W-:Y:S01]  /*31e0*/  @!P4 STG.E.U8 desc[UR38][R4.64+0x31], R83 ;  /* 0x000031530400c986 */ /* 0x0007e2000c101126 */
[----:B------:R-:W-:Y:S05]  /*31f0*/  @P3 BRA `(.L_x_88) ;  /* 0x00000000000c3947 */ /* 0x000fea0003800000 */
[----:B------:R-:W5:Y:S02]  /*3200*/  LDG.E.U8 R96, desc[UR38][R102.64+0x38] ;  /* 0x0000382666607981 */ /* 0x000f64000c1e1100 */
[----:B-----5:R-:W-:-:S05]  /*3210*/  PRMT R56, R96, 0x8880, RZ ;  /* 0x0000888060387816 */ /* 0x020fca00000000ff */
[----:B------:R-:W-:-:S07]  /*3220*/  IMAD R19, R56, R89, RZ ;  /* 0x0000005938137224 */ /* 0x000fce00078e02ff */
.L_x_88:
[----:B------:R-:W-:Y:S05]  /*3230*/  BSYNC B1 ;  /* 0x0000000000017941 */ /* 0x000fea0003800000 */
.L_x_87:
[----:B--2---:R-:W-:Y:S01]  /*3240*/  @!P3 IMAD R57, R84, R88, R19 ;  /* 0x000000585439b224 */ /* 0x004fe200078e0213 */
[----:B------:R-:W-:Y:S01]  /*3250*/  BSSY B1, `(.L_x_89) ;  /* 0x0000007000017945 */ /* 0x000fe20003800000 */
[----:B------:R-:W-:-:S03]  /*3260*/  IMAD.X R11, RZ, RZ, R11, P5 ;  /* 0x000000ffff0b7224 */ /* 0x000fc600028e060b */
[----:B------:R2:W-:Y:S01]  /*3270*/  @!P3 STG.E.U8 desc[UR38][R14.64+0x38], R57 ;  /* 0x000038390e00b986 */ /* 0x0005e2000c101126 */
[----:B------:R-:W-:Y:S05]  /*3280*/  @P0 BRA `(.L_x_90) ;  /* 0x00000000000c0947 */ /* 0x000fea0003800000 */
[----:B------:R-:W5:Y:S02]  /*3290*/  LDG.E.U8 R96, desc[UR38][R102.64+0x39] ;  /* 0x0000392666607981 */ /* 0x000f64000c1e1100 */
[----:B-----5:R-:W-:-:S05]  /*32a0*/  PRMT R10, R96, 0x8880, RZ ;  /* 0x00008880600a7816 */ /* 0x020fca00000000ff */
[----:B------:R-:W-:-:S07]  /*32b0*/  IMAD R19, R10, R89, RZ ;  /* 0x000000590a137224 */ /* 0x000fce00078e02ff */
.L_x_90:
[----:B------:R-:W-:Y:S05]  /*32c0*/  BSYNC B1 ;  /* 0x0000000000017941 */ /* 0x000fea0003800000 */
.L_x_89:
[----:B------:R-:W-:Y:S01]  /*32d0*/  @!P0 IMAD R85, R85, R88, R19 ;  /* 0x0000005855558224 */ /* 0x000fe200078e0213 */
[----:B------:R-:W-:Y:S01]  /*32e0*/  BSSY B1, `(.L_x_91) ;  /* 0x0000007000017945 */ /* 0x000fe20003800000 */
[----:B------:R-:W-:-:S03]  /*32f0*/  IMAD R56, R11, R100, RZ ;  /* 0x000000640b387224 */ /* 0x000fc600078e02ff */
[----:B------:R0:W-:Y:S01]  /*3300*/  @!P0 STG.E.U8 desc[UR38][R14.64+0x39], R85 ;  /* 0x000039550e008986 */ /* 0x0001e2000c101126 */
[----:B------:R-:W-:Y:S05]  /*3310*/  @P2 BRA `(.L_x_92) ;  /* 0x00000000000c2947 */ /* 0x000fea0003800000 */
[----:B------:R-:W5:Y:S02]  /*3320*/  LDG.E.U8 R96, desc[UR38][R106.64+0x38] ;  /* 0x000038266a607981 */ /* 0x000f64000c1e1100 */
[----:B-----5:R-:W-:-:S05]  /*3330*/  PRMT R10, R96, 0x8880, RZ ;  /* 0x00008880600a7816 */ /* 0x020fca00000000ff */
[----:B------:R-:W-:-:S07]  /*3340*/  IMAD R19, R10, R89, RZ ;  /* 0x000000590a137224 */ /* 0x000fce00078e02ff */
.L_x_92:
[----:B------:R-:W-:Y:S05]  /*3350*/  BSYNC B1 ;  /* 0x0000000000017941 */ /* 0x000fea0003800000 */
.L_x_91:
[----:B------:R-:W-:Y:S01]  /*3360*/  @!P2 IMAD R11, R86, R88, R19 ;  /* 0x00000058560ba224 */ /* 0x000fe200078e0213 */
[----:B------:R-:W-:Y:S01]  /*3370*/  BSSY B1, `(.L_x_93) ;  /* 0x0000009000017945 */ /* 0x000fe20003800000 */
[C---:B012-4-:R-:W-:Y:S02]  /*3380*/  IMAD R15, R59.reuse, R101, R56 ;  /* 0x000000653b0f7224 */ /* 0x057fe400078e0238 */
[CC--:B------:R-:W-:Y:S01]  /*3390*/  IMAD.WIDE.U32 R104, R59.reuse, R100.reuse, R104 ;  /* 0x000000643b687225 */ /* 0x0c0fe200078e0068 */
[----:B------:R0:W-:Y:S03]  /*33a0*/  @!P2 STG.E.U8 desc[UR38][R4.64+0x38], R11 ;  /* 0x0000380b0400a986 */ /* 0x0001e6000c101126 */
[----:B------:R-:W-:Y:S01]  /*33b0*/  IMAD.WIDE.U32 R100, R59, R100, R98 ;  /* 0x000000643b647225 */ /* 0x000fe200078e0062 */
[----:B------:R-:W-:Y:S06]  /*33c0*/  @P1 BRA `(.L_x_94) ;  /* 0x00000000000c1947 */ /* 0x000fec0003800000 */
[----:B------:R-:W2:Y:S02]  /*33d0*/  LDG.E.U8 R96, desc[UR38][R106.64+0x39] ;  /* 0x000039266a607981 */ /* 0x000ea4000c1e1100 */
[----:B--2---:R-:W-:-:S05]  /*33e0*/  PRMT R10, R96, 0x8880, RZ ;  /* 0x00008880600a7816 */ /* 0x004fca00000000ff */
[----:B------:R-:W-:-:S07]  /*33f0*/  IMAD R19, R10, R89, RZ ;  /* 0x000000590a137224 */ /* 0x000fce00078e02ff */
.L_x_94:
[----:B------:R-:W-:Y:S05]  /*3400*/  BSYNC B1 ;  /* 0x0000000000017941 */ /* 0x000fea0003800000 */
.L_x_93:
[----:B------:R-:W-:Y:S01]  /*3410*/  @!P1 IMAD R87, R87, R88, R19 ;  /* 0x0000005857579224 */ /* 0x000fe200078e0213 */
[----:B------:R-:W-:Y:S01]  /*3420*/  ISETP.GE.AND P2, PT, R97, 0x81, PT ;  /* 0x000000816100780c */ /* 0x000fe20003f46270 */
[----:B------:R-:W-:Y:S01]  /*3430*/  BSSY B1, `(.L_x_95) ;  /* 0x000000c000017945 */ /* 0x000fe20003800000 */
[----:B------:R-:W-:Y:S02]  /*3440*/  IADD3 R10, P5, R100, R12, RZ ;  /* 0x0000000c640a7210 */ /* 0x000fe40007fbe0ff */
[----:B------:R1:W-:Y:S01]  /*3450*/  @!P1 STG.E.U8 desc[UR38][R4.64+0x39], R87 ;  /* 0x0000395704009986 */ /* 0x0003e2000c101126 */
[----:B------:R-:W-:Y:S02]  /*3460*/  ISETP.LT.OR P1, PT, R3, 0x1, !P2 ;  /* 0x000000010300780c */ /* 0x000fe40005721670 */
[----:B0-----:R-:W-:Y:S02]  /*3470*/  IADD3.X R11, R13, R101, R15, P5, !PT ;  /* 0x000000650d0b7210 */ /* 0x001fe40002ffe40f */
[----:B------:R-:W-:-:S02]  /*3480*/  ISETP.GE.AND P0, PT, R97, 0x89, PT ;  /* 0x000000896100780c */ /* 0x000fc40003f06270 */
[----:B------:R-:W-:Y:S02]  /*3490*/  IADD3 R12, P4, P3, R20, R12, R104 ;  /* 0x0000000c140c7210 */ /* 0x000fe40007b9e068 */
[----:B------:R-:W-:-:S05]  /*34a0*/  ISETP.LT.OR P5, PT, R3, 0x2, !P2 ;  /* 0x000000020300780c */ /* 0x000fca00057a1670 */
[----:B-1----:R-:W-:Y:S08]  /*34b0*/  @P1 BRA `(.L_x_96) ;  /* 0x00000000000c1947 */ /* 0x002ff00003800000 */
[----:B------:R-:W3:Y:S02]  /*34c0*/  LDG.E.U8 R96, desc[UR38][R10.64] ;  /* 0x000000260a607981 */ /* 0x000ee4000c1e1100 */
[----:B---3--:R-:W-:-:S05]  /*34d0*/  PRMT R4, R96, 0x8880, RZ ;  /* 0x0000888060047816 */ /* 0x008fca00000000ff */
[----:B------:R-:W-:-:S07]  /*34e0*/  IMAD R19, R4, R89, RZ ;  /* 0x0000005904137224 */ /* 0x000fce00078e02ff */
.L_x_96:
[----:B------:R-:W-:Y:S05]  /*34f0*/  BSYNC B1 ;  /* 0x0000000000017941 */ /* 0x000fea0003800000 */
.L_x_95:
[----:B---3--:R-:W-:Y:S01]  /*3500*/  @!P1 IMAD R5, R24, R88, R19 ;  /* 0x0000005818059224 */ /* 0x008fe200078e0213 */
[----:B------:R-:W-:Y:S01]  /*3510*/  BSSY B1, `(.L_x_97) ;  /* 0x0000007000017945 */ /* 0x000fe20003800000 */
[----:B------:R-:W-:-:S03]  /*3520*/  IMAD.IADD R104, R15, 0x1, R105 ;  /* 0x000000010f687824 */ /* 0x000fc600078e0269 */
[----:B------:R0:W-:Y:S01]  /*3530*/  @!P1 STG.E.U8 desc[UR38][R6.64], R5 ;  /* 0x0000000506009986 */ /* 0x0001e2000c101126 */
[----:B------:R-:W-:Y:S05]  /*3540*/  @P5 BRA `(.L_x_98) ;  /* 0x00000000000c5947 */ /* 0x000fea0003800000 */
[----:B------:R-:W2:Y:S02]  /*3550*/  LDG.E.U8 R96, desc[UR38][R10.64+0x1] ;  /* 0x000001260a607981 */ /* 0x000ea4000c1e1100 */
[----:B--2---:R-:W-:-:S05]  /*3560*/  PRMT R4, R96, 0x8880, RZ ;  /* 0x0000888060047816 */ /* 0x004fca00000000ff */
[----:B------:R-:W-:-:S07]  /*3570*/  IMAD R19, R4, R89, RZ ;  /* 0x0000005904137224 */ /* 0x000fce00078e02ff */
.L_x_98:
[----:B------:R-:W-:Y:S05]  /*3580*/  BSYNC B1 ;  /* 0x0000000000017941 */ /* 0x000fea0003800000 */
.L_x_97:
[----:B------:R-:W-:Y:S01]  /*3590*/  ISETP.LT.OR P1, PT, R3, 0x1, !P0 ;  /* 0x000000010300780c */ /* 0x000fe20004721670 */
[----:B------:R-:W-:Y:S01]  /*35a0*/  @!P5 IMAD R25, R25, R88, R19 ;  /* 0x000000581919d224 */ /* 0x000fe200078e0213 */
[----:B------:R-:W-:Y:S01]  /*35b0*/  BSSY B1, `(.L_x_99) ;  /* 0x000000a000017945 */ /* 0x000fe20003800000 */
[----:B------:R-:W-:Y:S02]  /*35c0*/  IADD3.X R13, R99, R13, R104, P4, P3 ;  /* 0x0000000d630d7210 */ /* 0x000fe400027e6468 */
[C---:B------:R-:W-:Y:S01]  /*35d0*/  ISETP.LT.OR P4, PT, R3.reuse, 0x2, !P0 ;  /* 0x000000020300780c */ /* 0x040fe20004781670 */
[----:B------:R1:W-:Y:S01]  /*35e0*/  @!P5 STG.E.U8 desc[UR38][R6.64+0x1], R25 ;  /* 0x000001190600d986 */ /* 0x0003e2000c101126 */
[C---:B------:R-:W-:Y:S02]  /*35f0*/  ISETP.LT.OR P5, PT, R3.reuse, 0x9, !P2 ;  /* 0x000000090300780c */ /* 0x040fe400057a1670 */
[----:B------:R-:W-:-:S04]  /*3600*/  ISETP.LT.OR P3, PT, R3, 0xa, !P2 ;  /* 0x0000000a0300780c */ /* 0x000fc80005761670 */
[----:B------:R-:W-:Y:S09]  /*3610*/  @P1 BRA `(.L_x_100) ;  /* 0x00000000000c1947 */ /* 0x000ff20003800000 */
[----:B------:R-:W2:Y:S02]  /*3620*/  LDG.E.U8 R96, desc[UR38][R12.64] ;  /* 0x000000260c607981 */ /* 0x000ea4000c1e1100 */
[----:B--2---:R-:W-:-:S05]  /*3630*/  PRMT R4, R96, 0x8880, RZ ;  /* 0x0000888060047816 */ /* 0x004fca00000000ff */
[----:B------:R-:W-:-:S07]  /*3640*/  IMAD R19, R4, R89, RZ ;  /* 0x0000005904137224 */ /* 0x000fce00078e02ff */
.L_x_100:
[----:B------:R-:W-:Y:S05]  /*3650*/  BSYNC B1 ;  /* 0x0000000000017941 */ /* 0x000fea0003800000 */
.L_x_99:
[----:B0-----:R-:W-:Y:S01]  /*3660*/  @!P1 IMAD R5, R26, R88, R19 ;  /* 0x000000581a059224 */ /* 0x001fe200078e0213 */
[----:B------:R-:W-:Y:S04]  /*3670*/  BSSY B1, `(.L_x_101) ;  /* 0x0000006000017945 */ /* 0x000fe80003800000 */
[----:B------:R0:W-:Y:S01]  /*3680*/  @!P1 STG.E.U8 desc[UR38][R8.64], R5 ;  /* 0x0000000508009986 */ /* 0x0001e2000c101126 */
[----:B------:R-:W-:Y:S05]  /*3690*/  @P4 BRA `(.L_x_102) ;  /* 0x00000000000c4947 */ /* 0x000fea0003800000 */
[----:B------:R-:W2:Y:S02]  /*36a0*/  LDG.E.U8 R96, desc[UR38][R12.64+0x1] ;  /* 0x000001260c607981 */ /* 0x000ea4000c1e1100 */
[----:B--2---:R-:W-:-:S05]  /*36b0*/  PRMT R4, R96, 0x8880, RZ ;  /* 0x0000888060047816 */ /* 0x004fca00000000ff */
[----:B------:R-:W-:-:S07]  /*36c0*/  IMAD R19, R4, R89, RZ ;  /* 0x0000005904137224 */ /* 0x000fce00078e02ff */
.L_x_102:
[----:B------:R-:W-:Y:S05]  /*36d0*/  BSYNC B1 ;  /* 0x0000000000017941 */ /* 0x000fea0003800000 */
.L_x_101:
[----:B------:R-:W-:Y:S01]  /*36e0*/  @!P4 IMAD R27, R27, R88, R19 ;  /* 0x000000581b1bc224 */ /* 0x000fe200078e0213 */
[----:B------:R-:W-:Y:S04]  /*36f0*/  BSSY B1, `(.L_x_103) ;  /* 0x0000006000017945 */ /* 0x000fe80003800000 */
[----:B------:R2:W-:Y:S01]  /*3700*/  @!P4 STG.E.U8 desc[UR38][R8.64+0x1], R27 ;  /* 0x0000011b0800c986 */ /* 0x0005e2000c101126 */
[----:B------:R-:W-:Y:S05]  /*3710*/  @P5 BRA `(.L_x_104) ;  /* 0x00000000000c5947 */ /* 0x000fea0003800000 */
[----:B------:R-:W3:Y:S02]  /*3720*/  LDG.E.U8 R96, desc[UR38][R10.64+0x8] ;  /* 0x000008260a607981 */ /* 0x000ee4000c1e1100 */
[----:B---3--:R-:W-:-:S05]  /*3730*/  PRMT R4, R96, 0x8880, RZ ;  /* 0x0000888060047816 */ /* 0x008fca00000000ff */
[----:B------:R-:W-:-:S07]  /*3740*/  IMAD R19, R4, R89, RZ ;  /* 0x0000005904137224 */ /* 0x000fce00078e02ff */
.L_x_104:
[----:B------:R-:W-:Y:S05]  /*3750*/  BSYNC B1 ;  /* 0x0000000000017941 */ /* 0x000fea0003800000 */
.L_x_103:
[----:B0-----:R-:W-:Y:S01]  /*3760*/  @!P5 IMAD R5, R28, R88, R19 ;  /* 0x000000581c05d224 */ /* 0x001fe200078e0213 */
[----:B------:R-:W-:Y:S04]  /*3770*/  BSSY B1, `(.L_x_105) ;  /* 0x0000006000017945 */ /* 0x000fe80003800000 */
[----:B------:R0:W-:Y:S01]  /*3780*/  @!P5 STG.E.U8 desc[UR38][R6.64+0x8], R5 ;  /* 0x000008050600d986 */ /* 0x0001e2000c101126 */
[----:B------:R-:W-:Y:S05]  /*3790*/  @P3 BRA `(.L_x_106) ;  /* 0x00000000000c3947 */ /* 0x000fea0003800000 */
[----:B------:R-:W3:Y:S02]  /*37a0*/  LDG.E.U8 R96, desc[UR38][R10.64+0x9] ;  /* 0x000009260a607981 */ /* 0x000ee4000c1e1100 */
[----:B---3--:R-:W-:-:S05]  /*37b0*/  PRMT R4, R96, 0x8880, RZ ;  /* 0x0000888060047816 */ /* 0x008fca00000000ff */
[----:B------:R-:W-:-:S07]  /*37c0*/  IMAD R19, R4, R89, RZ ;  /* 0x0000005904137224 */ /* 0x000fce00078e02ff */
.L_x_106:
[----:B------:R-:W-:Y:S05]  /*37d0*/  BSYNC B1 ;  /* 0x0000000000017941 */ /* 0x000fea0003800000 */
.L_x_105:
[----:B------:R-:W-:Y:S01]  /*37e0*/  ISETP.LT.OR P5, PT, R3, 0x9, !P0 ;  /* 0x000000090300780c */ /* 0x000fe200047a1670 */
[----:B------:R-:W-:Y:S01]  /*37f0*/  @!P3 IMAD R29, R29, R88, R19 ;  /* 0x000000581d1db224 */ /* 0x000fe200078e0213 */
[----:B------:R-:W-:Y:S01]  /*3800*/  BSSY B1, `(.L_x_107) ;  /* 0x0000009000017945 */ /* 0x000fe20003800000 */
[C---:B------:R-:W-:Y:S02]  /*3810*/  ISETP.LT.OR P4, PT, R3.reuse, 0xa, !P0 ;  /* 0x0000000a0300780c */ /* 0x040fe40004781670 */
[C---:B------:R-:W-:Y:S01]  /*3820*/  ISETP.LT.OR P1, PT, R3.reuse, 0x12, !P2 ;  /* 0x000000120300780c */ /* 0x040fe20005721670 */
[----:B------:R3:W-:Y:S01]  /*3830*/  @!P3 STG.E.U8 desc[UR38][R6.64+0x9], R29 ;  /* 0x0000091d0600b986 */ /* 0x0007e2000c101126 */
[----:B------:R-:W-:-:S06]  /*3840*/  ISETP.LT.OR P3, PT, R3, 0x11, !P2 ;  /* 0x000000110300780c */ /* 0x000fcc0005761670 */
[----:B------:R-:W-:Y:S07]  /*3850*/  @P5 BRA `(.L_x_108) ;  /* 0x00000000000c5947 */ /* 0x000fee0003800000 */
[----:B------:R-:W4:Y:S02]  /*3860*/  LDG.E.U8 R96, desc[UR38][R12.64+0x8] ;  /* 0x000008260c607981 */ /* 0x000f24000c1e1100 */
[----:B----4-:R-:W-:-:S05]  /*3870*/  PRMT R4, R96, 0x8880, RZ ;  /* 0x0000888060047816 */ /* 0x010fca00000000ff */
[----:B------:R-:W-:-:S07]  /*3880*/  IMAD R19, R4, R89, RZ ;  /* 0x0000005904137224 */ /* 0x000fce00078e02ff */
.L_x_108:
[----:B------:R-:W-:Y:S05]  /*3890*/  BSYNC B1 ;  /* 0x0000000000017941 */ /* 0x000fea0003800000 */
.L_x_107:
[----:B0-----:R-:W-:Y:S01]  /*38a0*/  @!P5 IMAD R5, R30, R88, R19 ;  /* 0x000000581e05d224 */ /* 0x001fe200078e0213 */
[----:B------:R-:W-:Y:S04]  /*38b0*/  BSSY B1, `(.L_x_109) ;  /* 0x0000006000017945 */ /* 0x000fe80003800000 */
[----:B------:R0:W-:Y:S01]  /*38c0*/  @!P5 STG.E.U8 desc[UR38][R8.64+0x8], R5 ;  /* 0x000008050800d986 */ /* 0x0001e2000c101126 */
[----:B------:R-:W-:Y:S05]  /*38d0*/  @P4 BRA `(.L_x_110) ;  /* 0x00000000000c4947 */ /* 0x000fea0003800000 */
[----:B------:R-:W4:Y:S02]  /*38e0*/  LDG.E.U8 R96, desc[UR38][R12.64+0x9] ;  /* 0x000009260c607981 */ /* 0x000f24000c1e1100 */
[----:B----4-:R-:W-:-:S05]  /*38f0*/  PRMT R4, R96, 0x8880, RZ ;  /* 0x0000888060047816 */ /* 0x010fca00000000ff */
[----:B------:R-:W-:-:S07]  /*3900*/  IMAD R19, R4, R89, RZ ;  /* 0x0000005904137224 */ /* 0x000fce00078e02ff */
.L_x_110:
[----:B------:R-:W-:Y:S05]  /*3910*/  BSYNC B1 ;  /* 0x0000000000017941 */ /* 0x000fea0003800000 */
.L_x_109:
[----:B------:R-:W-:Y:S01]  /*3920*/  @!P4 IMAD R31, R31, R88, R19 ;  /* 0x000000581f1fc224 */ /* 0x000fe200078e0213 */
[----:B------:R-:W-:Y:S04]  /*3930*/  BSSY B1, `(.L_x_111) ;  /* 0x0000006000017945 */ /* 0x000fe80003800000 */
[----:B------:R4:W-:Y:S01]  /*3940*/  @!P4 STG.E.U8 desc[UR38][R8.64+0x9], R31 ;  /* 0x0000091f0800c986 */ /* 0x0009e2000c101126 */
[----:B------:R-:W-:Y:S05]  /*3950*/  @P3 BRA `(.L_x_112) ;  /* 0x00000000000c3947 */ /* 0x000fea0003800000 */
[----:B------:R-:W5:Y:S02]  /*3960*/  LDG.E.U8 R96, desc[UR38][R10.64+0x10] ;  /* 0x000010260a607981 */ /* 0x000f64000c1e1100 */
[----:B-----5:R-:W-:-:S05]  /*3970*/  PRMT R4, R96, 0x8880, RZ ;  /* 0x0000888060047816 */ /* 0x020fca00000000ff */
[----:B------:R-:W-:-:S07]  /*3980*/  IMAD R19, R4, R89, RZ ;  /* 0x0000005904137224 */ /* 0x000fce00078e02ff */
.L_x_112:
[----:B------:R-:W-:Y:S05]  /*3990*/  BSYNC B1 ;  /* 0x0000000000017941 */ /* 0x000fea0003800000 */
.L_x_111:
[----:B0-----:R-:W-:Y:S01]  /*39a0*/  @!P3 IMAD R5, R32, R88, R19 ;  /* 0x000000582005b224 */ /* 0x001fe200078e0213 */
[----:B------:R-:W-:Y:S04]  /*39b0*/  BSSY B1, `(.L_x_113) ;  /* 0x0000006000017945 */ /* 0x000fe80003800000 */
[----:B------:R0:W-:Y:S01]  /*39c0*/  @!P3 STG.E.U8 desc[UR38][R6.64+0x10], R5 ;  /* 0x000010050600b986 */ /* 0x0001e2000c101126 */
[----:B------:R-:W-:Y:S05]  /*39d0*/  @P1 BRA `(.L_x_114) ;  /* 0x00000000000c1947 */ /* 0x000fea0003800000 */
[----:B------:R-:W5:Y:S02]  /*39e0*/  LDG.E.U8 R96, desc[UR38][R10.64+0x11] ;  /* 0x000011260a607981 */ /* 0x000f64000c1e1100 */
[----:B-----5:R-:W-:-:S05]  /*39f0*/  PRMT R4, R96, 0x8880, RZ ;  /* 0x0000888060047816 */ /* 0x020fca00000000ff */
[----:B------:R-:W-:-:S07]  /*3a00*/  IMAD R19, R4, R89, RZ ;  /* 0x0000005904137224 */ /* 0x000fce00078e02ff */
.L_x_114:
[----:B------:R-:W-:Y:S05]  /*3a10*/  BSYNC B1 ;  /* 0x0000000000017941 */ /* 0x000fea0003800000 */
.L_x_113:
        /* <DEDUP_REMOVED lines=11> */
.L_x_116:
[----:B------:R-:W-:Y:S05]  /*3ad0*/  BSYNC B1 ;  /* 0x0000000000017941 */ /* 0x000fea0003800000 */
.L_x_115:
[----:B0-----:R-:W-:Y:S01]  /*3ae0*/  @!P4 IMAD R5, R34, R88, R19 ;  /* 0x000000582205c224 */ /* 0x001fe200078e0213 */
[----:B------:R-:W-:Y:S04]  /*3af0*/  BSSY B1, `(.L_x_117) ;  /* 0x0000006000017945 */ /* 0x000fe80003800000 */
[----:B------:R0:W-:Y:S01]  /*3b00*/  @!P4 STG.E.U8 desc[UR38][R8.64+0x10], R5 ;  /* 0x000010050800c986 */ /* 0x0001e2000c101126 */
[----:B------:R-:W-:Y:S05]  /*3b10*/  @P3 BRA `(.L_x_118) ;  /* 0x00000000000c3947 */ /* 0x000fea0003800000 */
[----:B------:R-:W5:Y:S02]  /*3b20*/  LDG.E.U8 R96, desc[UR38][R12.64+0x11] ;  /* 0x000011260c607981 */ /* 0x000f64000c1e1100 */
[----:B-----5:R-:W-:-:S05]  /*3b30*/  PRMT R4, R96, 0x8880, RZ ;  /* 0x0000888060047816 */ /* 0x020fca00000000ff */
[----:B------:R-:W-:-:S07]  /*3b40*/  IMAD R19, R4, R89, RZ ;  /* 0x0000005904137224 */ /* 0x000fce00078e02ff */
.L_x_118:
[----:B------:R-:W-:Y:S05]  /*3b50*/  BSYNC B1 ;  /* 0x0000000000017941 */ /* 0x000fea0003800000 */
.L_x_117:
[----:B------:R-:W-:Y:S01]  /*3b60*/  @!P3 IMAD R35, R35, R88, R19 ;  /* 0x000000582323b224 */ /* 0x000fe200078e0213 */
[----:B------:R-:W-:Y:S04]  /*3b70*/  BSSY B1, `(.L_x_119) ;  /* 0x0000006000017945 */ /* 0x000fe80003800000 */
[----:B------:R0:W-:Y:S01]  /*3b80*/  @!P3 STG.E.U8 desc[UR38][R8.64+0x11], R35 ;  /* 0x000011230800b986 */ /* 0x0001e2000c101126 */
[----:B------:R-:W-:Y:S05]  /*3b90*/  @P5 BRA `(.L_x_120) ;  /* 0x00000000000c5947 */ /* 0x000fea0003800000 */
[----:B------:R-:W5:Y:S02]  /*3ba0*/  LDG.E.U8 R96, desc[UR38][R10.64+0x18] ;  /* 0x000018260a607981 */ /* 0x000f64000c1e1100 */
[----:B-----5:R-:W-:-:S05]  /*3bb0*/  PRMT R4, R96, 0x8880, RZ ;  /* 0x0000888060047816 */ /* 0x020fca00000000ff */
[----:B------:R-:W-:-:S07]  /*3bc0*/  IMAD R19, R4, R89, RZ ;  /* 0x0000005904137224 */ /* 0x000fce00078e02ff */
.L_x_120:
[----:B------:R-:W-:Y:S05]  /*3bd0*/  BSYNC B1 ;  /* 0x0000000000017941 */ /* 0x000fea0003800000 */
.L_x_119:
[----:B0-----:R-:W-:Y:S01]  /*3be0*/  @!P5 IMAD R5, R36, R88, R19 ;  /* 0x000000582405d224 */ /* 0x001fe200078e0213 */
[----:B------:R-:W-:Y:S04]  /*3bf0*/  BSSY B1, `(.L_x_121) ;  /* 0x0000006000017945 */ /* 0x000fe80003800000 */
[----:B------:R0:W-:Y:S01]  /*3c00*/  @!P5 STG.E.U8 desc[UR38][R6.64+0x18], R5 ;  /* 0x000018050600d986 */ /* 0x0001e2000c101126 */
[----:B------:R-:W-:Y:S05]  /*3c10*/  @P1 BRA `(.L_x_122) ;  /* 0x00000000000c1947 */ /* 0x000fea0003800000 */
[----:B------:R-:W5:Y:S02]  /*3c20*/  LDG.E.U8 R96, desc[UR38][R10.64+0x19] ;  /* 0x000019260a607981 */ /* 0x000f64000c1e1100 */
[----:B-----5:R-:W-:-:S05]  /*3c30*/  PRMT R4, R96, 0x8880, RZ ;  /* 0x0000888060047816 */ /* 0x020fca00000000ff */
[----:B------:R-:W-:-:S07]  /*3c40*/  IMAD R19, R4, R89, RZ ;  /* 0x0000005904137224 */ /* 0x000fce00078e02ff */
.L_x_122:
[----:B------:R-:W-:Y:S05]  /*3c50*/  BSYNC B1 ;  /* 0x0000000000017941 */ /* 0x000fea0003800000 */
.L_x_121:
        /* <DEDUP_REMOVED lines=11> */
.L_x_124:
[----:B------:R-:W-:Y:S05]  /*3d10*/  BSYNC B1 ;  /* 0x0000000000017941 */ /* 0x000fea0003800000 */
.L_x_123:
[----:B0-----:R-:W-:Y:S01]  /*3d20*/  @!P4 IMAD R5, R38, R88, R19 ;  /* 0x000000582605c224 */ /* 0x001fe200078e0213 */
[----:B------:R-:W-:Y:S04]  /*3d30*/  BSSY B1, `(.L_x_125) ;  /* 0x0000006000017945 */ /* 0x000fe80003800000 */
[----:B------:R0:W-:Y:S01]  /*3d40*/  @!P4 STG.E.U8 desc[UR38][R8.64+0x18], R5 ;  /* 0x000018050800c986 */ /* 0x0001e2000c101126 */
[----:B------:R-:W-:Y:S05]  /*3d50*/  @P3 BRA `(.L_x_126) ;  /* 0x00000000000c3947 */ /* 0x000fea0003800000 */
[----:B------:R-:W5:Y:S02]  /*3d60*/  LDG.E.U8 R96, desc[UR38][R12.64+0x19] ;  /* 0x000019260c607981 */ /* 0x000f64000c1e1100 */
[----:B-----5:R-:W-:-:S05]  /*3d70*/  PRMT R4, R96, 0x8880, RZ ;  /* 0x0000888060047816 */ /* 0x020fca00000000ff */
[----:B------:R-:W-:-:S07]  /*3d80*/  IMAD R19, R4, R89, RZ ;  /* 0x0000005904137224 */ /* 0x000fce00078e02ff */
.L_x_126:
[----:B------:R-:W-:Y:S05]  /*3d90*/  BSYNC B1 ;  /* 0x0000000000017941 */ /* 0x000fea0003800000 */
.L_x_125:
[----:B------:R-:W-:Y:S01]  /*3da0*/  @!P3 IMAD R39, R39, R88, R19 ;  /* 0x000000582727b224 */ /* 0x000fe200078e0213 */
[----:B------:R-:W-:Y:S04]  /*3db0*/  BSSY B1, `(.L_x_127) ;  /* 0x0000006000017945 */ /* 0x000fe80003800000 */
[----:B------:R0:W-:Y:S01]  /*3dc0*/  @!P3 STG.E.U8 desc[UR38][R8.64+0x19], R39 ;  /* 0x000019270800b986 */ /* 0x0001e2000c101126 */
[----:B------:R-:W-:Y:S05]  /*3dd0*/  @P5 BRA `(.L_x_128) ;  /* 0x00000000000c5947 */ /* 0x000fea0003800000 */
[----:B------:R-:W5:Y:S02]  /*3de0*/  LDG.E.U8 R96, desc[UR38][R10.64+0x20] ;  /* 0x000020260a607981 */ /* 0x000f64000c1e1100 */
[----:B-----5:R-:W-:-:S05]  /*3df0*/  PRMT R4, R96, 0x8880, RZ ;  /* 0x0000888060047816 */ /* 0x020fca00000000ff */
[----:B------:R-:W-:-:S07]  /*3e00*/  IMAD R19, R4, R89, RZ ;  /* 0x0000005904137224 */ /* 0x000fce00078e02ff */
.L_x_128:
[----:B------:R-:W-:Y:S05]  /*3e10*/  BSYNC B1 ;  /* 0x0000000000017941 */ /* 0x000fea0003800000 */
.L_x_127:
[----:B0-----:R-:W-:Y:S01]  /*3e20*/  @!P5 IMAD R5, R40, R88, R19 ;  /* 0x000000582805d224 */ /* 0x001fe200078e0213 */
[----:B------:R-:W-:Y:S04]  /*3e30*/  BSSY B1, `(.L_x_129) ;  /* 0x0000006000017945 */ /* 0x000fe80003800000 */
[----:B------:R0:W-:Y:S01]  /*3e40*/  @!P5 STG.E.U8 desc[UR38][R6.64+0x20], R5 ;  /* 0x000020050600d986 */ /* 0x0001e2000c101126 */
[----:B------:R-:W-:Y:S05]  /*3e50*/  @P1 BRA `(.L_x_130) ;  /* 0x00000000000c1947 */ /* 0x000fea0003800000 */
[----:B------:R-:W5:Y:S02]  /*3e60*/  LDG.E.U8 R96, desc[UR38][R10.64+0x21] ;  /* 0x000021260a607981 */ /* 0x000f64000c1e1100 */
[----:B-----5:R-:W-:-:S05]  /*3e70*/  PRMT R4, R96, 0x8880, RZ ;  /* 0x0000888060047816 */ /* 0x020fca00000000ff */
[----:B------:R-:W-:-:S07]  /*3e80*/  IMAD R19, R4, R89, RZ ;  /* 0x0000005904137224 */ /* 0x000fce00078e02ff */
.L_x_130:
[----:B------:R-:W-:Y:S05]  /*3e90*/  BSYNC B1 ;  /* 0x0000000000017941 */ /* 0x000fea0003800000 */
.L_x_129:
        /* <DEDUP_REMOVED lines=11> */
.L_x_132:
[----:B------:R-:W-:Y:S05]  /*3f50*/  BSYNC B1 ;  /* 0x0000000000017941 */ /* 0x000fea0003800000 */
.L_x_131:
[----:B0-----:R-:W-:Y:S01]  /*3f60*/  @!P4 IMAD R5, R42, R88, R19 ;  /* 0x000000582a05c224 */ /* 0x001fe200078e0213 */
[----:B------:R-:W-:Y:S04]  /*3f70*/  BSSY B1, `(.L_x_133) ;  /* 0x0000006000017945 */ /* 0x000fe80003800000 */
[----:B------:R0:W-:Y:S01]  /*3f80*/  @!P4 STG.E.U8 desc[UR38][R8.64+0x20], R5 ;  /* 0x000020050800c986 */ /* 0x0001e2000c101126 */
[----:B------:R-:W-:Y:S05]  /*3f90*/  @P3 BRA `(.L_x_134) ;  /* 0x00000000000c3947 */ /* 0x000fea0003800000 */
[----:B------:R-:W5:Y:S02]  /*3fa0*/  LDG.E.U8 R96, desc[UR38][R12.64+0x21] ;  /* 0x000021260c607981 */ /* 0x000f64000c1e1100 */
[----:B-----5:R-:W-:-:S05]  /*3fb0*/  PRMT R4, R96, 0x8880, RZ ;  /* 0x0000888060047816 */ /* 0x020fca00000000ff */
[----:B------:R-:W-:-:S07]  /*3fc0*/  IMAD R19, R4, R89, RZ ;  /* 0x0000005904137224 */ /* 0x000fce00078e02ff */
.L_x_134:
[----:B------:R-:W-:Y:S05]  /*3fd0*/  BSYNC B1 ;  /* 0x0000000000017941 */ /* 0x000fea0003800000 */
.L_x_133:
[----:B------:R-:W-:Y:S01]  /*3fe0*/  @!P3 IMAD R43, R43, R88, R19 ;  /* 0x000000582b2bb224 */ /* 0x000fe200078e0213 */
[----:B------:R-:W-:Y:S04]  /*3ff0*/  BSSY B1, `(.L_x_135) ;  /* 0x0000006000017945 */ /* 0x000fe80003800000 */
[----:B------:R0:W-:Y:S01]  /*4000*/  @!P3 STG.E.U8 desc[UR38][R8.64+0x21], R43 ;  /* 0x0000212b0800b986 */ /* 0x0001e2000c101126 */
[----:B------:R-:W-:Y:S05]  /*4010*/  @P5 BRA `(.L_x_136) ;  /* 0x00000000000c5947 */ /* 0x000fea0003800000 */
[----:B------:R-:W5:Y:S02]  /*4020*/  LDG.E.U8 R96, desc[UR38][R10.64+0x28] ;  /* 0x000028260a607981 */ /* 0x000f64000c1e1100 */
[----:B-----5:R-:W-:-:S05]  /*4030*/  PRMT R4, R96, 0x8880, RZ ;  /* 0x0000888060047816 */ /* 0x020fca00000000ff */
[----:B------:R-:W-:-:S07]  /*4040*/  IMAD R19, R4, R89, RZ ;  /* 0x0000005904137224 */ /* 0x000fce00078e02ff */
.L_x_136:
[----:B------:R-:W-:Y:S05]  /*4050*/  BSYNC B1 ;  /* 0x0000000000017941 */ /* 0x000fea0003800000 */
.L_x_135:
[----:B0-----:R-:W-:Y:S01]  /*4060*/  @!P5 IMAD R5, R44, R88, R19 ;  /* 0x000000582c05d224 */ /* 0x001fe200078e0213 */
[----:B------:R-:W-:Y:S04]  /*4070*/  BSSY B1, `(.L_x_137) ;  /* 0x0000006000017945 */ /* 0x000fe80003800000 */
[----:B------:R0:W-:Y:S01]  /*4080*/  @!P5 STG.E.U8 desc[UR38][R6.64+0x28], R5 ;  /* 0x000028050600d986 */ /* 0x0001e2000c101126 */
[----:B------:R-:W-:Y:S05]  /*4090*/  @P1 BRA `(.L_x_138) ;  /* 0x00000000000c1947 */ /* 0x000fea0003800000 */
[----:B------:R-:W5:Y:S02]  /*40a0*/  LDG.E.U8 R96, desc[UR38][R10.64+0x29] ;  /* 0x000029260a607981 */ /* 0x000f64000c1e1100 */
[----:B-----5:R-:W-:-:S05]  /*40b0*/  PRMT R4, R96, 0x8880, RZ ;  /* 0x0000888060047816 */ /* 0x020fca00000000ff */
[----:B------:R-:W-:-:S07]  /*40c0*/  IMAD R19, R4, R89, RZ ;  /* 0x0000005904137224 */ /* 0x000fce00078e02ff */
.L_x_138:
[----:B------:R-:W-:Y:S05]  /*40d0*/  BSYNC B1 ;  /* 0x0000000000017941 */ /* 0x000fea0003800000 */
.L_x_137:
        /* <DEDUP_REMOVED lines=11> */
.L_x_140:
[----:B------:R-:W-:Y:S05]  /*4190*/  BSYNC B1 ;  /* 0x0000000000017941 */ /* 0x000fea0003800000 */
.L_x_139:
[----:B0-----:R-:W-:Y:S01]  /*41a0*/  @!P4 IMAD R5, R46, R88, R19 ;  /* 0x000000582e05c224 */ /* 0x001fe200078e0213 */
[----:B------:R-:W-:Y:S04]  /*41b0*/  BSSY B1, `(.L_x_141) ;  /* 0x0000006000017945 */ /* 0x000fe80003800000 */
[----:B------:R0:W-:Y:S01]  /*41c0*/  @!P4 STG.E.U8 desc[UR38][R8.64+0x28], R5 ;  /* 0x000028050800c986 */ /* 0x0001e2000c101126 */
[----:B------:R-:W-:Y:S05]  /*41d0*/  @P3 BRA `(.L_x_142) ;  /* 0x00000000000c3947 */ /* 0x000fea0003800000 */
[----:B------:R-:W5:Y:S02]  /*41e0*/  LDG.E.U8 R96, desc[UR38][R12.64+0x29] ;  /* 0x000029260c607981 */ /* 0x000f64000c1e1100 */
[----:B-----5:R-:W-:-:S05]  /*41f0*/  PRMT R4, R96, 0x8880, RZ ;  /* 0x0000888060047816 */ /* 0x020fca00000000ff */
[----:B------:R-:W-:-:S07]  /*4200*/  IMAD R19, R4, R89, RZ ;  /* 0x0000005904137224 */ /* 0x000fce00078e02ff */
.L_x_142:
[----:B------:R-:W-:Y:S05]  /*4210*/  BSYNC B1 ;  /* 0x0000000000017941 */ /* 0x000fea0003800000 */
.L_x_141:
[----:B------:R-:W-:Y:S01]  /*4220*/  @!P3 IMAD R47, R47, R88, R19 ;  /* 0x000000582f2fb224 */ /* 0x000fe200078e0213 */
[----:B------:R-:W-:Y:S04]  /*4230*/  BSSY B1, `(.L_x_143) ;  /* 0x0000006000017945 */ /* 0x000fe80003800000 */
[----:B------:R0:W-:Y:S01]  /*4240*/  @!P3 STG.E.U8 desc[UR38][R8.64+0x29], R47 ;  /* 0x0000292f0800b986 */ /* 0x0001e2000c101126 */
[----:B------:R-:W-:Y:S05]  /*4250*/  @P5 BRA `(.L_x_144) ;  /* 0x00000000000c5947 */ /* 0x000fea0003800000 */
[----:B------:R-:W5:Y:S02]  /*4260*/  LDG.E.U8 R96, desc[UR38][R10.64+0x30] ;  /* 0x000030260a607981 */ /* 0x000f64000c1e1100 */
[----:B-----5:R-:W-:-:S05]  /*4270*/  PRMT R4, R96, 0x8880, RZ ;  /* 0x0000888060047816 */ /* 0x020fca00000000ff */
[----:B------:R-:W-:-:S07]  /*4280*/  IMAD R19, R4, R89, RZ ;  /* 0x0000005904137224 */ /* 0x000fce00078e02ff */
.L_x_144:
[----:B------:R-:W-:Y:S05]  /*4290*/  BSYNC B1 ;  /* 0x0000000000017941 */ /* 0x000fea0003800000 */
.L_x_143:
[----:B0-----:R-:W-:Y:S01]  /*42a0*/  @!P5 IMAD R5, R48, R88, R19 ;  /* 0x000000583005d224 */ /* 0x001fe200078e0213 */
[----:B------:R-:W-:Y:S04]  /*42b0*/  BSSY B1, `(.L_x_145) ;  /* 0x0000006000017945 */ /* 0x000fe80003800000 */
[----:B------:R0:W-:Y:S01]  /*42c0*/  @!P5 STG.E.U8 desc[UR38][R6.64+0x30], R5 ;  /* 0x000030050600d986 */ /* 0x0001e2000c101126 */
[----:B------:R-:W-:Y:S05]  /*42d0*/  @P1 BRA `(.L_x_146) ;  /* 0x00000000000c1947 */ /* 0x000fea0003800000 */
[----:B------:R-:W5:Y:S02]  /*42e0*/  LDG.E.U8 R96, desc[UR38][R10.64+0x31] ;  /* 0x000031260a607981 */ /* 0x000f64000c1e1100 */
[----:B-----5:R-:W-:-:S05]  /*42f0*/  PRMT R4, R96, 0x8880, RZ ;  /* 0x0000888060047816 */ /* 0x020fca00000000ff */
[----:B------:R-:W-:-:S07]  /*4300*/  IMAD R19, R4, R89, RZ ;  /* 0x0000005904137224 */ /* 0x000fce00078e02ff */
.L_x_146:
[----:B------:R-:W-:Y:S05]  /*4310*/  BSYNC B1 ;  /* 0x0000000000017941 */ /* 0x000fea0003800000 */
.L_x_145:
[----:B------:R-:W-:Y:S01]  /*4320*/  ISETP.LT.OR P4, PT, R3, 0x31, !P0 ;  /* 0x000000310300780c */ /* 0x000fe20004781670 */
[----:B------:R-:W-:Y:S01]  /*4330*/  @!P1 IMAD R49, R49, R88, R19 ;  /* 0x0000005831319224 */ /* 0x000fe200078e0213 */
[----:B------:R-:W-:Y:S01]  /*4340*/  BSSY B1, `(.L_x_147) ;  /* 0x000000a000017945 */ /* 0x000fe20003800000 */
[C---:B------:R-:W-:Y:S02]  /*4350*/  ISETP.LT.OR P3, PT, R3.reuse, 0x32, !P0 ;  /* 0x000000320300780c */ /* 0x040fe40004761670 */
[C---:B------:R-:W-:Y:S01]  /*4360*/  ISETP.LT.OR P5, PT, R3.reuse, 0x39, !P0 ;  /* 0x000000390300780c */ /* 0x040fe200047a1670 */
[----:B------:R0:W-:Y:S01]  /*4370*/  @!P1 STG.E.U8 desc[UR38][R6.64+0x31], R49 ;  /* 0x0000313106009986 */ /* 0x0001e2000c101126 */
[C---:B------:R-:W-:Y:S02]  /*4380*/  ISETP.LT.OR P1, PT, R3.reuse, 0x39, !P2 ;  /* 0x000000390300780c */ /* 0x040fe40005721670 */
[----:B------:R-:W-:-:S04]  /*4390*/  ISETP.LT.OR P2, PT, R3, 0x3a, !P2 ;  /* 0x0000003a0300780c */ /* 0x000fc80005741670 */
[----:B------:R-:W-:Y:S09]  /*43a0*/  @P4 BRA `(.L_x_148) ;  /* 0x00000000000c4947 */ /* 0x000ff20003800000 */
[----:B------:R-:W5:Y:S02]  /*43b0*/  LDG.E.U8 R96, desc[UR38][R12.64+0x30] ;  /* 0x000030260c607981 */ /* 0x000f64000c1e1100 */
[----:B-----5:R-:W-:-:S05]  /*43c0*/  PRMT R4, R96, 0x8880, RZ ;  /* 0x0000888060047816 */ /* 0x020fca00000000ff */
[----:B------:R-:W-:-:S07]  /*43d0*/  IMAD R19, R4, R89, RZ ;  /* 0x0000005904137224 */ /* 0x000fce00078e02ff */
.L_x_148:
[----:B------:R-:W-:Y:S05]  /*43e0*/  BSYNC B1 ;  /* 0x0000000000017941 */ /* 0x000fea0003800000 */
.L_x_147:
[----:B0-----:R-:W-:Y:S01]  /*43f0*/  @!P4 IMAD R5, R50, R88, R19 ;  /* 0x000000583205c224 */ /* 0x001fe200078e0213 */
[----:B------:R-:W-:Y:S04]  /*4400*/  BSSY B1, `(.L_x_149) ;  /* 0x0000006000017945 */ /* 0x000fe80003800000 */
[----:B------:R0:W-:Y:S01]  /*4410*/  @!P4 STG.E.U8 desc[UR38][R8.64+0x30], R5 ;  /* 0x000030050800c986 */ /* 0x0001e2000c101126 */
[----:B------:R-:W-:Y:S05]  /*4420*/  @P3 BRA `(.L_x_150) ;  /* 0x00000000000c3947 */ /* 0x000fea0003800000 */
[----:B------:R-:W5:Y:S02]  /*4430*/  LDG.E.U8 R96, desc[UR38][R12.64+0x31] ;  /* 0x000031260c607981 */ /* 0x000f64000c1e1100 */
[----:B-----5:R-:W-:-:S05]  /*4440*/  PRMT R4, R96, 0x8880, RZ ;  /* 0x0000888060047816 */ /* 0x020fca00000000ff */
[----:B------:R-:W-:-:S07]  /*4450*/  IMAD R19, R4, R89, RZ ;  /* 0x0000005904137224 */ /* 0x000fce00078e02ff */
.L_x_150:
[----:B------:R-:W-:Y:S05]  /*4460*/  BSYNC B1 ;  /* 0x0000000000017941 */ /* 0x000fea0003800000 */
.L_x_149:
[----:B------:R-:W-:Y:S01]  /*4470*/  @!P3 IMAD R51, R51, R88, R19 ;  /* 0x000000583333b224 */ /* 0x000fe200078e0213 */
[----:B------:R-:W-:Y:S04]  /*4480*/  BSSY B1, `(.L_x_151) ;  /* 0x0000006000017945 */ /* 0x000fe80003800000 */
[----:B------:R0:W-:Y:S01]  /*4490*/  @!P3 STG.E.U8 desc[UR38][R8.64+0x31], R51 ;  /* 0x000031330800b986 */ /* 0x0001e2000c101126 */
[----:B------:R-:W-:Y:S05]  /*44a0*/  @P1 BRA `(.L_x_152) ;  /* 0x00000000000c1947 */ /* 0x000fea0003800000 */
[----:B------:R-:W5:Y:S02]  /*44b0*/  LDG.E.U8 R96, desc[UR38][R10.64+0x38] ;  /* 0x000038260a607981 */ /* 0x000f64000c1e1100 */
[----:B-----5:R-:W-:-:S05]  /*44c0*/  PRMT R4, R96, 0x8880, RZ ;  /* 0x0000888060047816 */ /* 0x020fca00000000ff */
[----:B------:R-:W-:-:S07]  /*44d0*/  IMAD R19, R4, R89, RZ ;  /* 0x0000005904137224 */ /* 0x000fce00078e02ff */
.L_x_152:
[----:B------:R-:W-:Y:S05]  /*44e0*/  BSYNC B1 ;  /* 0x0000000000017941 */ /* 0x000fea0003800000 */
.L_x_151:
[----:B0-----:R-:W-:Y:S01]  /*44f0*/  @!P1 IMAD R5, R52, R88, R19 ;  /* 0x0000005834059224 */ /* 0x001fe200078e0213 */
[----:B------:R-:W-:Y:S04]  /*4500*/  BSSY B1, `(.L_x_153) ;  /* 0x0000006000017945 */ /* 0x000fe80003800000 */
[----:B------:R0:W-:Y:S01]  /*4510*/  @!P1 STG.E.U8 desc[UR38][R6.64+0x38], R5 ;  /* 0x0000380506009986 */ /* 0x0001e2000c101126 */
[----:B------:R-:W-:Y:S05]  /*4520*/  @P2 BRA `(.L_x_154) ;  /* 0x00000000000c2947 */ /* 0x000fea0003800000 */
[----:B------:R-:W5:Y:S02]  /*4530*/  LDG.E.U8 R96, desc[UR38][R10.64+0x39] ;  /* 0x000039260a607981 */ /* 0x000f64000c1e1100 */
[----:B-----5:R-:W-:-:S05]  /*4540*/  PRMT R4, R96, 0x8880, RZ ;  /* 0x0000888060047816 */ /* 0x020fca00000000ff */
[----:B------:R-:W-:-:S07]  /*4550*/  IMAD R19, R4, R89, RZ ;  /* 0x0000005904137224 */ /* 0x000fce00078e02ff */
.L_x_154:
[----:B------:R-:W-:Y:S05]  /*4560*/  BSYNC B1 ;  /* 0x0000000000017941 */ /* 0x000fea0003800000 */
.L_x_153:
[----:B------:R-:W-:Y:S01]  /*4570*/  @!P2 IMAD R53, R53, R88, R19 ;  /* 0x000000583535a224 */ /* 0x000fe200078e0213 */
[----:B------:R-:W-:Y:S04]  /*4580*/  BSSY B1, `(.L_x_155) ;  /* 0x0000006000017945 */ /* 0x000fe80003800000 */
[----:B------:R0:W-:Y:S01]  /*4590*/  @!P2 STG.E.U8 desc[UR38][R6.64+0x39], R53 ;  /* 0x000039350600a986 */ /* 0x0001e2000c101126 */
[----:B------:R-:W-:Y:S05]  /*45a0*/  @P5 BRA `(.L_x_156) ;  /* 0x00000000000c5947 */ /* 0x000fea0003800000 */
[----:B------:R-:W5:Y:S02]  /*45b0*/  LDG.E.U8 R96, desc[UR38][R12.64+0x38] ;  /* 0x000038260c607981 */ /* 0x000f64000c1e1100 */
[----:B-----5:R-:W-:-:S05]  /*45c0*/  PRMT R4, R96, 0x8880, RZ ;  /* 0x0000888060047816 */ /* 0x020fca00000000ff */
[----:B------:R-:W-:-:S07]  /*45d0*/  IMAD R19, R4, R89, RZ ;  /* 0x0000005904137224 */ /* 0x000fce00078e02ff */
.L_x_156:
[----:B------:R-:W-:Y:S05]  /*45e0*/  BSYNC B1 ;  /* 0x0000000000017941 */ /* 0x000fea0003800000 */
.L_x_155:
[----:B0-----:R-:W-:Y:S01]  /*45f0*/  @!P5 IMAD R5, R54, R88, R19 ;  /* 0x000000583605d224 */ /* 0x001fe200078e0213 */
[----:B------:R-:W-:Y:S01]  /*4600*/  ISETP.LT.OR P0, PT, R3, 0x3a, !P0 ;  /* 0x0000003a0300780c */ /* 0x000fe20004701670 */
[----:B------:R-:W-:Y:S03]  /*4610*/  BSSY B1, `(.L_x_157) ;  /* 0x0000006000017945 */ /* 0x000fe60003800000 */
[----:B------:R0:W-:Y:S09]  /*4620*/  @!P5 STG.E.U8 desc[UR38][R8.64+0x38], R5 ;  /* 0x000038050800d986 */ /* 0x0001f2000c101126 */
[----:B------:R-:W-:Y:S05]  /*4630*/  @P0 BRA `(.L_x_158) ;  /* 0x00000000000c0947 */ /* 0x000fea0003800000 */
[----:B------:R-:W5:Y:S02]  /*4640*/  LDG.E.U8 R96, desc[UR38][R12.64+0x39] ;  /* 0x000039260c607981 */ /* 0x000f64000c1e1100 */
[----:B-----5:R-:W-:-:S05]  /*4650*/  PRMT R4, R96, 0x8880, RZ ;  /* 0x0000888060047816 */ /* 0x020fca00000000ff */
[----:B------:R-:W-:-:S07]  /*4660*/  IMAD R19, R4, R89, RZ ;  /* 0x0000005904137224 */ /* 0x000fce00078e02ff */
.L_x_158:
[----:B------:R-:W-:Y:S05]  /*4670*/  BSYNC B1 ;  /* 0x0000000000017941 */ /* 0x000fea0003800000 */
.L_x_157:
[----:B------:R-:W-:Y:S01]  /*4680*/  IMAD R19, R55, R88, R19 ;  /* 0x0000005837137224 */ /* 0x000fe200078e0213 */
[----:B------:R-:W-:Y:S06]  /*4690*/  @P0 BRA `(.L_x_159) ;  /* 0x0000000c00180947 */ /* 0x000fec0003800000 */
[----:B------:R0:W-:Y:S01]  /*46a0*/  STG.E.U8 desc[UR38][R8.64+0x39], R19 ;  /* 0x0000391308007986 */ /* 0x0001e2000c101126 */
[----:B------:R-:W-:Y:S05]  /*46b0*/  BRA `(.L_x_159) ;  /* 0x0000000c00107947 */ /* 0x000fea0003800000 */
.L_x_30:
[C---:B------:R-:W-:Y:S02]  /*46c0*/  ISETP.GE.AND P2, PT, R97.reuse, 0x1, PT ;  /* 0x000000016100780c */ /* 0x040fe40003f46270 */
[----:B------:R-:W-:Y:S02]  /*46d0*/  ISETP.GE.AND P1, PT, R97, 0x9, PT ;  /* 0x000000096100780c */ /* 0x000fe40003f26270 */
[C---:B------:R-:W-:Y:S02]  /*46e0*/  ISETP.LT.OR P4, PT, R3.reuse, 0x1, !P2 ;  /* 0x000000010300780c */ /* 0x040fe40005781670 */
[C---:B------:R-:W-:Y:S02]  /*46f0*/  ISETP.LT.OR P5, PT, R3.reuse, 0x2, !P2 ;  /* 0x000000020300780c */ /* 0x040fe400057a1670 */
[C---:B------:R-:W-:Y:S02]  /*4700*/  ISETP.LT.OR P0, PT, R3.reuse, 0x1, !P1 ;  /* 0x000000010300780c */ /* 0x040fe40004f01670 */
[----:B------:R-:W-:-:S07]  /*4710*/  ISETP.LT.OR P3, PT, R3, 0x2, !P1 ;  /* 0x000000020300780c */ /* 0x000fce0004f61670 */
[-C--:B------:R-:W-:Y:S02]  /*4720*/  @!P4 IMAD R11, R56, R88.reuse, RZ ;  /* 0x00000058380bc224 */ /* 0x080fe400078e02ff */
[-C--:B------:R-:W-:Y:S02]  /*4730*/  @!P5 IMAD R57, R57, R88.reuse, RZ ;  /* 0x000000583939d224 */ /* 0x080fe400078e02ff */
[-C--:B------:R-:W-:Y:S01]  /*4740*/  @!P0 IMAD R13, R58, R88.reuse, RZ ;  /* 0x000000583a0d8224 */ /* 0x080fe200078e02ff */
[----:B------:R0:W-:Y:S01]  /*4750*/  @!P4 STG.E.U8 desc[UR38][R14.64], R11 ;  /* 0x0000000b0e00c986 */ /* 0x0001e2000c101126 */
[----:B------:R-:W-:Y:S01]  /*4760*/  ISETP.LT.OR P4, PT, R3, 0x9, !P2 ;  /* 0x000000090300780c */ /* 0x000fe20005781670 */
[----:B------:R-:W-:Y:S02]  /*4770*/  @!P3 IMAD R59, R59, R88, RZ ;  /* 0x000000583b3bb224 */ /* 0x000fe400078e02ff */
[----:B------:R-:W-:Y:S01]  /*4780*/  @!P5 STG.E.U8 desc[UR38][R14.64+0x1], R57 ;  /* 0x000001390e00d986 */ /* 0x000fe2000c101126 */
[----:B------:R-:W-:-:S03]  /*4790*/  ISETP.LT.OR P5, PT, R3, 0xa, !P2 ;  /* 0x0000000a0300780c */ /* 0x000fc600057a1670 */
[----:B------:R1:W-:Y:S01]  /*47a0*/  @!P0 STG.E.U8 desc[UR38][R4.64], R13 ;  /* 0x0000000d04008986 */ /* 0x0003e2000c101126 */
[----:B------:R-:W-:-:S03]  /*47b0*/  ISETP.LT.OR P0, PT, R3, 0x9, !P1 ;  /* 0x000000090300780c */ /* 0x000fc60004f01670 */
[----:B------:R-:W-:Y:S01]  /*47c0*/  @!P3 STG.E.U8 desc[UR38][R4.64+0x1], R59 ;  /* 0x0000013b0400b986 */ /* 0x000fe2000c101126 */
[----:B------:R-:W-:Y:S01]  /*47d0*/  ISETP.LT.OR P3, PT, R3, 0xa, !P1 ;  /* 0x0000000a0300780c */ /* 0x000fe20004f61670 */
[----:B------:R-:W-:-:S04]  /*47e0*/  @!P4 IMAD R19, R60, R88, RZ ;  /* 0x000000583c13c224 */ /* 0x000fc800078e02ff */
[-C--:B------:R-:W-:Y:S01]  /*47f0*/  @!P5 IMAD R61, R61, R88.reuse, RZ ;  /* 0x000000583d3dd224 */ /* 0x080fe200078e02ff */
[----:B------:R2:W-:Y:S01]  /*4800*/  @!P4 STG.E.U8 desc[UR38][R14.64+0x8], R19 ;  /* 0x000008130e00c986 */ /* 0x0005e2000c101126 */
[C---:B------:R-:W-:Y:S02]  /*4810*/  ISETP.LT.OR P4, PT, R3.reuse, 0x11, !P2 ;  /* 0x000000110300780c */ /* 0x040fe40005781670 */
[-C--:B0-----:R-:W-:Y:S01]  /*4820*/  @!P0 IMAD R11, R62, R88.reuse, RZ ;  /* 0x000000583e0b8224 */ /* 0x081fe200078e02ff */
[----:B------:R-:W-:Y:S01]  /*4830*/  @!P5 STG.E.U8 desc[UR38][R14.64+0x9], R61 ;  /* 0x0000093d0e00d986 */ /* 0x000fe2000c101126 */
[----:B------:R-:W-:Y:S02]  /*4840*/  ISETP.LT.OR P5, PT, R3, 0x12, !P2 ;  /* 0x000000120300780c */ /* 0x000fe400057a1670 */
[----:B------:R-:W-:Y:S01]  /*4850*/  @!P3 IMAD R63, R63, R88, RZ ;  /* 0x000000583f3fb224 */ /* 0x000fe200078e02ff */
[----:B------:R0:W-:Y:S01]  /*4860*/  @!P0 STG.E.U8 desc[UR38][R4.64+0x8], R11 ;  /* 0x0000080b04008986 */ /* 0x0001e2000c101126 */
[----:B------:R-:W-:-:S03]  /*4870*/  ISETP.LT.OR P0, PT, R3, 0x11, !P1 ;  /* 0x000000110300780c */ /* 0x000fc60004f01670 */
[----:B------:R-:W-:Y:S01]  /*4880*/  @!P3 STG.E.U8 desc[UR38][R4.64+0x9], R63 ;  /* 0x0000093f0400b986 */ /* 0x000fe2000c101126 */
[----:B------:R-:W-:Y:S01]  /*4890*/  ISETP.LT.OR P3, PT, R3, 0x12, !P1 ;  /* 0x000000120300780c */ /* 0x000fe20004f61670 */
[----:B-1----:R-:W-:-:S04]  /*48a0*/  @!P4 IMAD R13, R64, R88, RZ ;  /* 0x00000058400dc224 */ /* 0x002fc800078e02ff */
[-C--:B------:R-:W-:Y:S01]  /*48b0*/  @!P5 IMAD R65, R65, R88.reuse, RZ ;  /* 0x000000584141d224 */ /* 0x080fe200078e02ff */
[----:B------:R1:W-:Y:S01]  /*48c0*/  @!P4 STG.E.U8 desc[UR38][R14.64+0x10], R13 ;  /* 0x0000100d0e00c986 */ /* 0x0003e2000c101126 */
[C---:B------:R-:W-:Y:S02]  /*48d0*/  ISETP.LT.OR P4, PT, R3.reuse, 0x19, !P2 ;  /* 0x000000190300780c */ /* 0x040fe40005781670 */
[-C--:B--2---:R-:W-:Y:S01]  /*48e0*/  @!P0 IMAD R19, R66, R88.reuse, RZ ;  /* 0x0000005842138224 */ /* 0x084fe200078e02ff */
[----:B------:R-:W-:Y:S01]  /*48f0*/  @!P5 STG.E.U8 desc[UR38][R14.64+0x11], R65 ;  /* 0x000011410e00d986 */ /* 0x000fe2000c101126 */
[----:B------:R-:W-:Y:S02]  /*4900*/  ISETP.LT.OR P5, PT, R3, 0x1a, !P2 ;  /* 0x0000001a0300780c */ /* 0x000fe400057a1670 */
[----:B------:R-:W-:Y:S01]  /*4910*/  @!P3 IMAD R67, R67, R88, RZ ;  /* 0x000000584343b224 */ /* 0x000fe200078e02ff */
[----:B------:R2:W-:Y:S01]  /*4920*/  @!P0 STG.E.U8 desc[UR38][R4.64+0x10], R19 ;  /* 0x0000101304008986 */ /* 0x0005e2000c101126 */
[----:B------:R-:W-:-:S03]  /*4930*/  ISETP.LT.OR P0, PT, R3, 0x19, !P1 ;  /* 0x000000190300780c */ /* 0x000fc60004f01670 */
[----:B------:R-:W-:Y:S01]  /*4940*/  @!P3 STG.E.U8 desc[UR38][R4.64+0x11], R67 ;  /* 0x000011430400b986 */ /* 0x000fe2000c101126 */
[----:B------:R-:W-:Y:S01]  /*4950*/  ISETP.LT.OR P3, PT, R3, 0x1a, !P1 ;  /* 0x0000001a0300780c */ /* 0x000fe20004f61670 */
[----:B0-----:R-:W-:-:S04]  /*4960*/  @!P4 IMAD R11, R68, R88, RZ ;  /* 0x00000058440bc224 */ /* 0x001fc800078e02ff */
[-C--:B------:R-:W-:Y:S01]  /*4970*/  @!P5 IMAD R69, R69, R88.reuse, RZ ;  /* 0x000000584545d224 */ /* 0x080fe200078e02ff */
[----:B------:R0:W-:Y:S01]  /*4980*/  @!P4 STG.E.U8 desc[UR38][R14.64+0x18], R11 ;  /* 0x0000180b0e00c986 */ /* 0x0001e2000c101126 */
[C---:B------:R-:W-:Y:S02]  /*4990*/  ISETP.LT.OR P4, PT, R3.reuse, 0x21, !P2 ;  /* 0x000000210300780c */ /* 0x040fe40005781670 */
[-C--:B-1----:R-:W-:Y:S01]  /*49a0*/  @!P0 IMAD R13, R70, R88.reuse, RZ ;  /* 0x00000058460d8224 */ /* 0x082fe200078e02ff */
[----:B------:R-:W-:Y:S01]  /*49b0*/  @!P5 STG.E.U8 desc[UR38][R14.64+0x19], R69 ;  /* 0x000019450e00d986 */ /* 0x000fe2000c101126 */
[----:B------:R-:W-:Y:S02]  /*49c0*/  ISETP.LT.OR P5, PT, R3, 0x22, !P2 ;  /* 0x000000220300780c */ /* 0x000fe400057a1670 */
[----:B------:R-:W-:Y:S01]  /*49d0*/  @!P3 IMAD R71, R71, R88, RZ ;  /* 0x000000584747b224 */ /* 0x000fe200078e02ff */
[----:B------:R1:W-:Y:S01]  /*49e0*/  @!P0 STG.E.U8 desc[UR38][R4.64+0x18], R13 ;  /* 0x0000180d04008986 */ /* 0x0003e2000c101126 */
[----:B------:R-:W-:-:S03]  /*49f0*/  ISETP.LT.OR P0, PT, R3, 0x21, !P1 ;  /* 0x000000210300780c */ /* 0x000fc60004f01670 */
[----:B------:R-:W-:Y:S01]  /*4a00*/  @!P3 STG.E.U8 desc[UR38][R4.64+0x19], R71 ;  /* 0x000019470400b986 */ /* 0x000fe2000c101126 */
[----:B------:R-:W-:Y:S01]  /*4a10*/  ISETP.LT.OR P3, PT, R3, 0x22, !P1 ;  /* 0x000000220300780c */ /* 0x000fe20004f61670 */
[----:B--2---:R-:W-:-:S04]  /*4a20*/  @!P4 IMAD R19, R72, R88, RZ ;  /* 0x000000584813c224 */ /* 0x004fc800078e02ff */
        /* <DEDUP_REMOVED lines=32> */
[----:B------:R-:W-:-:S02]  /*4c30*/  ISETP.GE.AND P0, PT, R97, 0x81, PT ;  /* 0x000000816100780c */ /* 0x000fc40003f06270 */
[C---:B------:R-:W-:Y:S01]  /*4c40*/  ISETP.LT.OR P5, PT, R3.reuse, 0x39, !P1 ;  /* 0x000000390300780c */ /* 0x040fe20004fa1670 */
[----:B------:R-:W-:Y:S01]  /*4c50*/  @!P3 STG.E.U8 desc[UR38][R4.64+0x31], R83 ;  /* 0x000031530400b986 */ /* 0x000fe2000c101126 */
[C---:B------:R-:W-:Y:S01]  /*4c60*/  ISETP.LT.OR P1, PT, R3.reuse, 0x3a, !P1 ;  /* 0x0000003a0300780c */ /* 0x040fe20004f21670 */
[----:B--2---:R-:W-:Y:S01]  /*4c70*/  @!P4 IMAD R19, R84, R88, RZ ;  /* 0x000000585413c224 */ /* 0x004fe200078e02ff */
[----:B------:R-:W-:-:S03]  /*4c80*/  ISETP.LT.OR P3, PT, R3, 0x1, !P0 ;  /* 0x000000010300780c */ /* 0x000fc60004761670 */
[----:B------:R-:W-:Y:S01]  /*4c90*/  @!P2 IMAD R85, R85, R88, RZ ;  /* 0x000000585555a224 */ /* 0x000fe200078e02ff */
[----:B------:R-:W-:Y:S01]  /*4ca0*/  @!P4 STG.E.U8 desc[UR38][R14.64+0x38], R19 ;  /* 0x000038130e00c986 */ /* 0x000fe2000c101126 */
[----:B------:R-:W-:-:S03]  /*4cb0*/  ISETP.LT.OR P4, PT, R3, 0x2, !P0 ;  /* 0x000000020300780c */ /* 0x000fc60004781670 */
[----:B------:R-:W-:Y:S01]  /*4cc0*/  @!P2 STG.E.U8 desc[UR38][R14.64+0x39], R85 ;  /* 0x000039550e00a986 */ /* 0x000fe2000c101126 */
[-C--:B0-----:R-:W-:Y:S01]  /*4cd0*/  @!P5 IMAD R11, R86, R88.reuse, RZ ;  /* 0x00000058560bd224 */ /* 0x081fe200078e02ff */
[----:B------:R-:W-:Y:S01]  /*4ce0*/  ISETP.GE.AND P2, PT, R97, 0x89, PT ;  /* 0x000000896100780c */ /* 0x000fe20003f46270 */
[-C--:B------:R-:W-:Y:S02]  /*4cf0*/  @!P1 IMAD R87, R87, R88.reuse, RZ ;  /* 0x0000005857579224 */ /* 0x080fe400078e02ff */
[----:B-1----:R-:W-:Y:S01]  /*4d00*/  @!P3 IMAD R13, R24, R88, RZ ;  /* 0x00000058180db224 */ /* 0x002fe200078e02ff */
[----:B------:R0:W-:Y:S01]  /*4d10*/  @!P5 STG.E.U8 desc[UR38][R4.64+0x38], R11 ;  /* 0x0000380b0400d986 */ /* 0x0001e2000c101126 */
[----:B------:R-:W-:-:S03]  /*4d20*/  ISETP.LT.OR P5, PT, R3, 0x1, !P2 ;  /* 0x000000010300780c */ /* 0x000fc600057a1670 */
[----:B------:R-:W-:Y:S01]  /*4d30*/  @!P4 IMAD R25, R25, R88, RZ ;  /* 0x000000581919c224 */ /* 0x000fe200078e02ff */
[----:B------:R1:W-:Y:S01]  /*4d40*/  @!P1 STG.E.U8 desc[UR38][R4.64+0x39], R87 ;  /* 0x0000395704009986 */ /* 0x0003e2000c101126 */
[----:B------:R-:W-:-:S03]  /*4d50*/  ISETP.LT.OR P1, PT, R3, 0x2, !P2 ;  /* 0x000000020300780c */ /* 0x000fc60005721670 */
[----:B------:R-:W-:Y:S01]  /*4d60*/  @!P3 STG.E.U8 desc[UR38][R6.64], R13 ;  /* 0x0000000d0600b986 */ /* 0x000fe2000c101126 */
[----:B------:R-:W-:-:S03]  /*4d70*/  ISETP.LT.OR P3, PT, R3, 0x9, !P0 ;  /* 0x000000090300780c */ /* 0x000fc60004761670 */
[----:B------:R-:W-:Y:S01]  /*4d80*/  @!P4 STG.E.U8 desc[UR38][R6.64+0x1], R25 ;  /* 0x000001190600c986 */ /* 0x000fe2000c101126 */
[----:B------:R-:W-:Y:S01]  /*4d90*/  ISETP.LT.OR P4, PT, R3, 0xa, !P0 ;  /* 0x0000000a0300780c */ /* 0x000fe20004781670 */
[----:B0-----:R-:W-:-:S04]  /*4da0*/  @!P5 IMAD R11, R26, R88, RZ ;  /* 0x000000581a0bd224 */ /* 0x001fc800078e02ff */
[-C--:B------:R-:W-:Y:S01]  /*4db0*/  @!P1 IMAD R27, R27, R88.reuse, RZ ;  /* 0x000000581b1b9224 */ /* 0x080fe200078e02ff */
[----:B------:R0:W-:Y:S01]  /*4dc0*/  @!P5 STG.E.U8 desc[UR38][R8.64], R11 ;  /* 0x0000000b0800d986 */ /* 0x0001e2000c101126 */
[C---:B------:R-:W-:Y:S02]  /*4dd0*/  ISETP.LT.OR P5, PT, R3.reuse, 0x9, !P2 ;  /* 0x000000090300780c */ /* 0x040fe400057a1670 */
[-C--:B------:R-:W-:Y:S01]  /*4de0*/  @!P3 IMAD R15, R28, R88.reuse, RZ ;  /* 0x000000581c0fb224 */ /* 0x080fe200078e02ff */
[----:B------:R-:W-:Y:S01]  /*4df0*/  @!P1 STG.E.U8 desc[UR38][R8.64+0x1], R27 ;  /* 0x0000011b08009986 */ /* 0x000fe2000c101126 */
[----:B------:R-:W-:Y:S02]  /*4e00*/  ISETP.LT.OR P1, PT, R3, 0xa, !P2 ;  /* 0x0000000a0300780c */ /* 0x000fe40005721670 */
[----:B------:R-:W-:Y:S01]  /*4e10*/  @!P4 IMAD R29, R29, R88, RZ ;  /* 0x000000581d1dc224 */ /* 0x000fe200078e02ff */
[----:B------:R-:W-:Y:S01]  /*4e20*/  @!P3 STG.E.U8 desc[UR38][R6.64+0x8], R15 ;  /* 0x0000080f0600b986 */ /* 0x000fe2000c101126 */
[----:B------:R-:W-:-:S03]  /*4e30*/  ISETP.LT.OR P3, PT, R3, 0x11, !P0 ;  /* 0x000000110300780c */ /* 0x000fc60004761670 */
[----:B------:R-:W-:Y:S01]  /*4e40*/  @!P4 STG.E.U8 desc[UR38][R6.64+0x9], R29 ;  /* 0x0000091d0600c986 */ /* 0x000fe2000c101126 */
[----:B------:R-:W-:Y:S01]  /*4e50*/  ISETP.LT.OR P4, PT, R3, 0x12, !P0 ;  /* 0x000000120300780c */ /* 0x000fe20004781670 */
[----:B-1----:R-:W-:-:S04]  /*4e60*/  @!P5 IMAD R5, R30, R88, RZ ;  /* 0x000000581e05d224 */ /* 0x002fc800078e02ff */
[-C--:B------:R-:W-:Y:S01]  /*4e70*/  @!P1 IMAD R31, R31, R88.reuse, RZ ;  /* 0x000000581f1f9224 */ /* 0x080fe200078e02ff */
[----:B------:R1:W-:Y:S01]  /*4e80*/  @!P5 STG.E.U8 desc[UR38][R8.64+0x8], R5 ;  /* 0x000008050800d986 */ /* 0x0003e2000c101126 */
[C---:B------:R-:W-:Y:S02]  /*4e90*/  ISETP.LT.OR P5, PT, R3.reuse, 0x11, !P2 ;  /* 0x000000110300780c */ /* 0x040fe400057a1670 */
[-C--:B0-----:R-:W-:Y:S01]  /*4ea0*/  @!P3 IMAD R11, R32, R88.reuse, RZ ;  /* 0x00000058200bb224 */ /* 0x081fe200078e02ff */
        /* <DEDUP_REMOVED lines=11> */
[-C--:B------:R-:W-:Y:S01]  /*4f60*/  @!P3 IMAD R13, R36, R88.reuse, RZ ;  /* 0x00000058240db224 */ /* 0x080fe200078e02ff */
        /* <DEDUP_REMOVED lines=32> */
[----:B------:R-:W-:-:S04]  /*5170*/  @!P1 IMAD R11, R46, R88, RZ ;  /* 0x000000582e0b9224 */ /* 0x000fc800078e02ff */
[-C--:B------:R-:W-:Y:S01]  /*5180*/  @!P3 IMAD R47, R47, R88.reuse, RZ ;  /* 0x000000582f2fb224 */ /* 0x080fe200078e02ff */
[----:B------:R1:W-:Y:S01]  /*5190*/  @!P1 STG.E.U8 desc[UR38][R8.64+0x28], R11 ;  /* 0x0000280b08009986 */ /* 0x0003e2000c101126 */
[----:B------:R-:W-:Y:S02]  /*51a0*/  ISETP.LT.OR P1, PT, R3, 0x31, !P2 ;  /* 0x000000310300780c */ /* 0x000fe40005721670 */
[----:B------:R-:W-:Y:S01]  /*51b0*/  @!P4 IMAD R49, R49, R88, RZ ;  /* 0x000000583131c224 */ /* 0x000fe200078e02ff */
[----:B------:R2:W-:Y:S01]  /*51c0*/  @!P3 STG.E.U8 desc[UR38][R8.64+0x29], R47 ;  /* 0x0000292f0800b986 */ /* 0x0005e2000c101126 */
[C---:B------:R-:W-:Y:S02]  /*51d0*/  ISETP.LT.OR P3, PT, R3.reuse, 0x39, !P0 ;  /* 0x000000390300780c */ /* 0x040fe40004761670 */
[C---:B------:R-:W-:Y:S01]  /*51e0*/  ISETP.LT.OR P0, PT, R3.reuse, 0x3a, !P0 ;  /* 0x0000003a0300780c */ /* 0x040fe20004701670 */
[----:B------:R2:W-:Y:S01]  /*51f0*/  @!P4 STG.E.U8 desc[UR38][R6.64+0x31], R49 ;  /* 0x000031310600c986 */ /* 0x0005e2000c101126 */
[----:B------:R-:W-:-:S03]  /*5200*/  ISETP.LT.OR P4, PT, R3, 0x32, !P2 ;  /* 0x000000320300780c */ /* 0x000fc60005781670 */
[----:B------:R2:W-:Y:S01]  /*5210*/  @!P5 STG.E.U8 desc[UR38][R6.64+0x30], R13 ;  /* 0x0000300d0600d986 */ /* 0x0005e2000c101126 */
[C---:B------:R-:W-:Y:S02]  /*5220*/  ISETP.LT.OR P5, PT, R3.reuse, 0x39, !P2 ;  /* 0x000000390300780c */ /* 0x040fe400057a1670 */
[----:B------:R-:W-:Y:S01]  /*5230*/  ISETP.LT.OR P2, PT, R3, 0x3a, !P2 ;  /* 0x0000003a0300780c */ /* 0x000fe20005741670 */
[-C--:B------:R-:W-:Y:S02]  /*5240*/  @!P1 IMAD R3, R50, R88.reuse, RZ ;  /* 0x0000005832039224 */ /* 0x080fe400078e02ff */
[-C--:B0-----:R-:W-:Y:S02]  /*5250*/  @!P3 IMAD R5, R52, R88.reuse, RZ ;  /* 0x000000583405b224 */ /* 0x081fe400078e02ff */
[-C--:B------:R-:W-:Y:S01]  /*5260*/  @!P0 IMAD R53, R53, R88.reuse, RZ ;  /* 0x0000005835358224 */ /* 0x080fe200078e02ff */
[----:B------:R2:W-:Y:S01]  /*5270*/  @!P1 STG.E.U8 desc[UR38][R8.64+0x30], R3 ;  /* 0x0000300308009986 */ /* 0x0005e2000c101126 */
[----:B------:R-:W-:-:S04]  /*5280*/  @!P4 IMAD R51, R51, R88, RZ ;  /* 0x000000583333c224 */ /* 0x000fc800078e02ff */
[-C--:B-1----:R-:W-:Y:S01]  /*5290*/  @!P5 IMAD R11, R54, R88.reuse, RZ ;  /* 0x00000058360bd224 */ /* 0x082fe200078e02ff */
[----:B------:R2:W-:Y:S01]  /*52a0*/  @!P4 STG.E.U8 desc[UR38][R8.64+0x31], R51 ;  /* 0x000031330800c986 */ /* 0x0005e2000c101126 */
[----:B------:R-:W-:-:S03]  /*52b0*/  @!P2 IMAD R55, R55, R88, RZ ;  /* 0x000000583737a224 */ /* 0x000fc600078e02ff */
[----:B------:R2:W-:Y:S04]  /*52c0*/  @!P3 STG.E.U8 desc[UR38][R6.64+0x38], R5 ;  /* 0x000038050600b986 */ /* 0x0005e8000c101126 */
[----:B------:R2:W-:Y:S04]  /*52d0*/  @!P0 STG.E.U8 desc[UR38][R6.64+0x39], R53 ;  /* 0x0000393506008986 */ /* 0x0005e8000c101126 */
[----:B------:R2:W-:Y:S04]  /*52e0*/  @!P5 STG.E.U8 desc[UR38][R8.64+0x38], R11 ;  /* 0x0000380b0800d986 */ /* 0x0005e8000c101126 */
[----:B------:R2:W-:Y:S02]  /*52f0*/  @!P2 STG.E.U8 desc[UR38][R8.64+0x39], R55 ;  /* 0x000039370800a986 */ /* 0x0005e4000c101126 */
.L_x_159:
[----:B------:R-:W-:Y:S05]  /*5300*/  BSYNC B0 ;  /* 0x0000000000007941 */ /* 0x000fea0003800000 */
.L_x_29:
[----:B------:R-:W-:Y:S01]  /*5310*/  IADD3 R16, P0, R16, UR36, RZ ;  /* 0x0000002410107c10 */ /* 0x000fe2000ff1e0ff */
[----:B------:R-:W-:Y:S01]  /*5320*/  ULDC.64 UR4, c[0x0][0x650] ;  /* 0x0001940000047ab9 */ /* 0x000fe20000000a00 */
[----:B--2---:R-:W-:Y:S01]  /*5330*/  PRMT R3, RZ, 0x7610, R3 ;  /* 0x00007610ff037816 */ /* 0x004fe20000000003 */
[----:B------:R-:W-:Y:S01]  /*5340*/  IMAD.MOV.U32 R98, RZ, RZ, -0x1 ;  /* 0xffffffffff627424 */ /* 0x000fe200078e00ff */
[----:B------:R-:W-:Y:S01]  /*5350*/  IADD3.X R17, R17, UR42, RZ, P0, !PT ;  /* 0x0000002a11117c10 */ /* 0x000fe200087fe4ff */
[----:B0-----:R-:W-:Y:S01]  /*5360*/  IMAD.MOV.U32 R19, RZ, RZ, -0x1 ;  /* 0xffffffffff137424 */ /* 0x001fe200078e00ff */
[----:B------:R-:W-:-:S04]  /*5370*/  ISETP.GE.U32.AND P0, PT, R16, UR4, PT ;  /* 0x0000000410007c0c */ /* 0x000fc8000bf06070 */
[----:B------:R-:W-:-:S13]  /*5380*/  ISETP.GE.U32.AND.EX P0, PT, R17, UR5, PT, P0 ;  /* 0x0000000511007c0c */ /* 0x000fda000bf06100 */
[----:B------:R-:W-:Y:S05]  /*5390*/  @P0 BRA `(.L_x_160) ;  /* 0x0000000400500947 */ /* 0x000fea0003800000 */
[----:B------:R-:W0:Y:S01]  /*53a0*/  LDC.64 R10, c[0x0][0x628] ;  /* 0x00018a00ff0a7b82 */ /* 0x000e220000000a00 */
[----:B------:R-:W2:Y:S01]  /*53b0*/  S2R R12, SR_CTAID.X ;  /* 0x00000000000c7919 */ /* 0x000ea20000002500 */
[----:B----4-:R-:W-:Y:S02]  /*53c0*/  IMAD.MOV.U32 R8, RZ, RZ, R16 ;  /* 0x000000ffff087224 */ /* 0x010fe400078e0010 */
[----:B------:R-:W-:Y:S01]  /*53d0*/  IMAD.MOV.U32 R9, RZ, RZ, R17 ;  /* 0x000000ffff097224 */ /* 0x000fe200078e0011 */
[----:B------:R-:W4:Y:S03]  /*53e0*/  S2R R20, SR_CTAID.Y ;  /* 0x0000000000147919 */ /* 0x000f260000002600 */
[----:B------:R-:W1:Y:S08]  /*53f0*/  LDC R0, c[0x0][0x630] ;  /* 0x00018c00ff007b82 */ /* 0x000e700000000800 */
[----:B------:R-:W1:Y:S01]  /*5400*/  LDC.64 R14, c[0x0][0x620] ;  /* 0x00018800ff0e7b82 */ /* 0x000e620000000a00 */
[----:B0-----:R-:W-:-:S04]  /*5410*/  ISETP.NE.U32.AND P0, PT, R10, RZ, PT ;  /* 0x000000ff0a00720c */ /* 0x001fc80003f05070 */
[----:B------:R-:W-:-:S13]  /*5420*/  ISETP.NE.AND.EX P0, PT, R11, RZ, PT, P0 ;  /* 0x000000ff0b00720c */ /* 0x000fda0003f05300 */
[----:B-12-4-:R-:W-:Y:S05]  /*5430*/  @!P0 BRA `(.L_x_161) ;  /* 0x0000000000288947 */ /* 0x016fea0003800000 */
[----:B------:R-:W0:Y:S02]  /*5440*/  LDC R3, c[0x0][0x634] ;  /* 0x00018d00ff037b82 */ /* 0x000e240000000800 */
[----:B0-----:R-:W-:-:S05]  /*5450*/  IADD3 R3, P0, R16, R3, RZ ;  /* 0x0000000310037210 */ /* 0x001fca0007f1e0ff */
[----:B------:R-:W-:-:S04]  /*5460*/  IMAD.X R13, RZ, RZ, R17, P0 ;  /* 0x000000ffff0d7224 */ /* 0x000fc800000e0611 */
[----:B------:R-:W-:-:S04]  /*5470*/  IMAD.WIDE.U32 R4, R13, R10, RZ ;  /* 0x0000000a0d047225 */ /* 0x000fc800078e00ff */
[----:B---3--:R-:W-:-:S04]  /*5480*/  IMAD.WIDE.U32 R6, P0, R3, R11, R4 ;  /* 0x0000000b03067225 */ /* 0x008fc80007800004 */
[----:B------:R-:W-:-:S04]  /*5490*/  IMAD.WIDE.U32 R4, R3, R10, RZ ;  /* 0x0000000a03047225 */ /* 0x000fc800078e00ff */
[----:B------:R-:W-:Y:S01]  /*54a0*/  IMAD.X R9, RZ, RZ, RZ, P0 ;  /* 0x000000ffff097224 */ /* 0x000fe200000e06ff */
[----:B------:R-:W-:Y:S01]  /*54b0*/  IADD3 RZ, P0, R5, R6, RZ ;  /* 0x0000000605ff7210 */ /* 0x000fe20007f1e0ff */
[----:B------:R-:W-:-:S04]  /*54c0*/  IMAD.MOV.U32 R8, RZ, RZ, R7 ;  /* 0x000000ffff087224 */ /* 0x000fc800078e0007 */
[----:B------:R-:W-:-:S08]  /*54d0*/  IMAD.WIDE.U32.X R8, R13, R11, R8, P0 ;  /* 0x0000000b0d087225 */ /* 0x000fd000000e0408 */
.L_x_161:
[-CC-:B------:R-:W-:Y:S01]  /*54e0*/  SHF.R.U64 R19, R8, R0.reuse, R9.reuse ;  /* 0x0000000008137219 */ /* 0x180fe20000001209 */
[----:B------:R-:W0:Y:S01]  /*54f0*/  LDC.64 R26, c[0x0][0x640] ;  /* 0x00019000ff1a7b82 */ /* 0x000e220000000a00 */
[----:B------:R-:W-:Y:S01]  /*5500*/  SHF.R.U32.HI R0, RZ, R0, R9 ;  /* 0x00000000ff007219 */ /* 0x000fe20000011609 */
[----:B------:R-:W-:Y:S01]  /*5510*/  ULDC UR4, c[0x0][0x150] ;  /* 0x0000540000047ab9 */ /* 0x000fe20000000800 */
[----:B------:R-:W-:Y:S02]  /*5520*/  IADD3 R3, P0, RZ, -R19, RZ ;  /* 0x80000013ff037210 */ /* 0x000fe40007f1e0ff */
[----:B---3--:R-:W-:-:S03]  /*5530*/  I2FP.F32.U32 R7, R12 ;  /* 0x0000000c00077245 */ /* 0x008fc60000201000 */
[----:B------:R-:W1:Y:S01]  /*5540*/  LDC R6, c[0x0][0x618] ;  /* 0x00018600ff067b82 */ /* 0x000e620000000800 */
[----:B------:R-:W-:Y:S02]  /*5550*/  IMAD.X R5, RZ, RZ, ~R0, P0 ;  /* 0x000000ffff057224 */ /* 0x000fe400000e0e00 */
[----:B------:R-:W-:Y:S01]  /*5560*/  FMUL R7, R7, UR4 ;  /* 0x0000000407077c20 */ /* 0x000fe20008400000 */
[----:B------:R-:W-:Y:S01]  /*5570*/  ULDC UR4, c[0x0][0x154] ;  /* 0x0000550000047ab9 */ /* 0x000fe20000000800 */
[-C--:B------:R-:W-:Y:S02]  /*5580*/  IMAD R0, R5, R14.reuse, RZ ;  /* 0x0000000e05007224 */ /* 0x080fe400078e02ff */
[C---:B------:R-:W-:Y:S01]  /*5590*/  IMAD.WIDE.U32 R4, R3.reuse, R14, R16 ;  /* 0x0000000e03047225 */ /* 0x040fe200078e0010 */
[----:B------:R-:W2:Y:S01]  /*55a0*/  LDC R8, c[0x0][0x608] ;  /* 0x00018200ff087b82 */ /* 0x000ea20000000800 */
[----:B------:R-:W3:Y:S02]  /*55b0*/  F2I.U32.TRUNC.NTZ R7, R7 ;  /* 0x0000000700077305 */ /* 0x000ee4000020f000 */
[----:B------:R-:W-:Y:S01]  /*55c0*/  IMAD R3, R3, R15, R0 ;  /* 0x0000000f03037224 */ /* 0x000fe200078e0200 */
[----:B------:R-:W-:-:S03]  /*55d0*/  I2FP.F32.U32 R0, R20 ;  /* 0x0000001400007245 */ /* 0x000fc60000201000 */
[----:B------:R-:W-:Y:S01]  /*55e0*/  IMAD.IADD R3, R5, 0x1, R3 ;  /* 0x0000000105037824 */ /* 0x000fe200078e0203 */
[----:B------:R-:W4:Y:S01]  /*55f0*/  LDC R11, c[0x0][0x658] ;  /* 0x00019600ff0b7b82 */ /* 0x000f220000000800 */
[----:B0-----:R-:W-:-:S04]  /*5600*/  ISETP.NE.U32.AND P0, PT, R26, RZ, PT ;  /* 0x000000ff1a00720c */ /* 0x001fc80003f05070 */
[----:B------:R-:W-:-:S03]  /*5610*/  ISETP.NE.AND.EX P0, PT, R27, RZ, PT, P0 ;  /* 0x000000ff1b00720c */ /* 0x000fc60003f05300 */
[----:B------:R-:W0:Y:S01]  /*5620*/  LDC R9, c[0x0][0x144] ;  /* 0x00005100ff097b82 */ /* 0x000e220000000800 */
[-C--:B-1----:R-:W-:Y:S01]  /*5630*/  SHF.R.U64 R10, R4, R6.reuse, R3 ;  /* 0x00000006040a7219 */ /* 0x082fe20000001203 */
[----:B---3--:R-:W-:Y:S01]  /*5640*/  IMAD.MOV R7, RZ, RZ, -R7 ;  /* 0x000000ffff077224 */ /* 0x008fe200078e0a07 */
[----:B------:R-:W-:Y:S01]  /*5650*/  SHF.R.U32.HI R3, RZ, R6, R3 ;  /* 0x00000006ff037219 */ /* 0x000fe20000011603 */
[----:B------:R-:W-:-:S04]  /*5660*/  FMUL R6, R0, UR4 ;  /* 0x0000000400067c20 */ /* 0x000fc80008400000 */
[----:B------:R-:W1:Y:S01]  /*5670*/  LDC R21, c[0x0][0x148] ;  /* 0x00005200ff157b82 */ /* 0x000e620000000800 */
[----:B------:R3:W0:Y:S01]  /*5680*/  F2I.U32.TRUNC.NTZ R14, R6 ;  /* 0x00000006000e7305 */ /* 0x000622000020f000 */
[-CC-:B--2---:R-:W-:Y:S02]  /*5690*/  SHF.R.U64 R13, R10, R8.reuse, R3.reuse ;  /* 0x000000080a0d7219 */ /* 0x184fe40000001203 */
[----:B------:R-:W-:-:S04]  /*56a0*/  SHF.R.U32.HI R0, RZ, R8, R3 ;  /* 0x00000008ff007219 */ /* 0x000fc80000011603 */
[----:B------:R-:W2:Y:S01]  /*56b0*/  LDC R24, c[0x0][0x600] ;  /* 0x00018000ff187b82 */ /* 0x000ea20000000800 */
[-CC-:B----4-:R-:W-:Y:S02]  /*56c0*/  SHF.R.U64 R15, R13, R11.reuse, R0.reuse ;  /* 0x0000000b0d0f7219 */ /* 0x190fe40000001200 */
[----:B------:R-:W-:-:S03]  /*56d0*/  SHF.R.U32.HI R5, RZ, R11, R0 ;  /* 0x0000000bff057219 */ /* 0x000fc60000011600 */
[----:B------:R-:W-:Y:S02]  /*56e0*/  IMAD.MOV.U32 R4, RZ, RZ, R15 ;  /* 0x000000ffff047224 */ /* 0x000fe400078e000f */
[----:B------:R-:W4:Y:S01]  /*56f0*/  LDC R28, c[0x0][0x648] ;  /* 0x00019200ff1c7b82 */ /* 0x000f220000000800 */
[----:B0-----:R-:W-:-:S07]  /*5700*/  IMAD R25, R9, R7, R12 ;  /* 0x0000000709197224 */ /* 0x001fce00078e020c */
[----:B------:R-:W0:Y:S08]  /*5710*/  LDC R29, c[0x0][0x638] ;  /* 0x00018e00ff1d7b82 */ /* 0x000e300000000800 */
[----:B------:R-:W0:Y:S01]  /*5720*/  LDC R30, c[0x0][0x610] ;  /* 0x00018400ff1e7b82 */ /* 0x000e220000000800 */
[----:B-123--:R-:W-:Y:S05]  /*5730*/  @!P0 BRA `(.L_x_162) ;  /* 0x0000000000288947 */ /* 0x00efea0003800000 */
        /* <DEDUP_REMOVED lines=10> */
.L_x_162:
[----:B------:R-:W-:Y:S01]  /*57e0*/  ISETP.NE.AND P0, PT, R2, 0x1, PT ;  /* 0x000000010200780c */ /* 0x000fe20003f05270 */
[----:B------:R-:W-:Y:S01]  /*57f0*/  IMAD.MOV R14, RZ, RZ, -R14 ;  /* 0x000000ffff0e7224 */ /* 0x000fe200078e0a0e */
[----:B----4-:R-:W-:Y:S01]  /*5800*/  SHF.R.U64 R3, R4, R28, R5 ;  /* 0x0000001c04037219 */ /* 0x010fe20000001205 */
[----:B------:R-:W-:Y:S01]  /*5810*/  VIADD R5, R24, 0xffffffff ;  /* 0xffffffff18057836 */ /* 0x000fe20000000000 */
[----:B------:R-:W-:-:S03]  /*5820*/  LOP3.LUT R0, R13, R94, RZ, 0xc0, !PT ;  /* 0x0000005e0d007212 */ /* 0x000fc600078ec0ff */
[----:B------:R-:W-:Y:S01]  /*5830*/  IMAD.MOV R4, RZ, RZ, -R3 ;  /* 0x000000ffff047224 */ /* 0x000fe200078e0a03 */
[----:B------:R-:W-:Y:S01]  /*5840*/  LOP3.LUT R10, R10, R5, RZ, 0xc0, !PT ;  /* 0x000000050a0a7212 */ /* 0x000fe200078ec0ff */
[----:B------:R-:W-:Y:S02]  /*5850*/  IMAD R0, R91, R3, R0 ;  /* 0x000000035b007224 */ /* 0x000fe400078e0200 */
[----:B0-----:R-:W-:Y:S02]  /*5860*/  IMAD R3, R4, R29, R15 ;  /* 0x0000001d04037224 */ /* 0x001fe400078e020f */
[----:B------:R-:W-:Y:S02]  /*5870*/  @P0 IMAD R25, R21, R14, R20 ;  /* 0x0000000e15190224 */ /* 0x000fe400078e0214 */
[----:B------:R-:W-:Y:S02]  /*5880*/  IMAD R5, R3, R24, R10 ;  /* 0x0000001803057224 */ /* 0x000fe400078e020a */
[----:B------:R-:W-:-:S02]  /*5890*/  IMAD R0, R0, R30, R25 ;  /* 0x0000001e00007224 */ /* 0x000fc400078e0219 */
[----:B------:R-:W-:-:S03]  /*58a0*/  IMAD.MOV.U32 R4, RZ, RZ, 0x1 ;  /* 0x00000001ff047424 */ /* 0x000fc600078e00ff */
[----:B------:R-:W-:Y:S02]  /*58b0*/  SEL R98, R5, R0, !P0 ;  /* 0x0000000005627207 */ /* 0x000fe40004000000 */
[----:B------:R-:W-:Y:S02]  /*58c0*/  PRMT R3, R4, 0x7610, R3 ;  /* 0x0000761004037816 */ /* 0x000fe40000000003 */
[----:B------:R-:W-:-:S07]  /*58d0*/  SEL R0, R0, R5, !P0 ;  /* 0x0000000500007207 */ /* 0x000fce0004000000 */
.L_x_160:
[----:B------:R-:W-:Y:S01]  /*58e0*/  LOP3.LUT P0, RZ, R3, 0xff, RZ, 0xc0, !PT ;  /* 0x000000ff03ff7812 */ /* 0x000fe2000780c0ff */
[----:B------:R-:W-:-:S12]  /*58f0*/  IMAD.MOV.U32 R97, RZ, RZ, R0 ;  /* 0x000000ffff617224 */ /* 0x000fd800078e0000 */
[----:B------:R-:W-:Y:S05]  /*5900*/  @P0 BRA `(.L_x_163) ;  /* 0xffffffb8005c0947 */ /* 0x000fea000383ffff */
[----:B------:R-:W-:Y:S05]  /*5910*/  EXIT ;  /* 0x000000000000794d */ /* 0x000fea0003800000 */
.L_x_4:
        /* <DEDUP_REMOVED lines=26> */
.L_x_165:
[--C-:B------:R-:W-:Y:S01]  /*5ac0*/  SHF.R.U64 R14, R12, R20, R13.reuse ;  /* 0x000000140c0e7219 */ /* 0x100fe2000000120d */
[----:B------:R-:W0:Y:S01]  /*5ad0*/  LDC R24, c[0x0][0x618] ;  /* 0x00018600ff187b82 */ /* 0x000e220000000800 */
[----:B------:R-:W-:Y:S01]  /*5ae0*/  I2FP.F32.U32 R8, R6 ;  /* 0x0000000600087245 */ /* 0x000fe20000201000 */
[----:B------:R-:W-:Y:S01]  /*5af0*/  ULDC UR4, c[0x0][0x150] ;  /* 0x0000540000047ab9 */ /* 0x000fe20000000800 */
[----:B------:R-:W-:Y:S02]  /*5b00*/  SHF.R.U32.HI R7, RZ, R20, R13 ;  /* 0x00000014ff077219 */ /* 0x000fe4000001160d */
[----:B------:R-:W-:Y:S01]  /*5b10*/  IADD3 R11, P0, RZ, -R14, RZ ;  /* 0x8000000eff0b7210 */ /* 0x000fe20007f1e0ff */
[----:B------:R-:W-:Y:S01]  /*5b20*/  FMUL R13, R8, UR4 ;  /* 0x00000004080d7c20 */ /* 0x000fe20008400000 */
[----:B------:R-:W-:Y:S01]  /*5b30*/  ULDC UR4, c[0x0][0x154] ;  /* 0x0000550000047ab9 */ /* 0x000fe20000000800 */
[----:B------:R-:W1:Y:S02]  /*5b40*/  LDC.64 R26, c[0x0][0x640] ;  /* 0x00019000ff1a7b82 */ /* 0x000e640000000a00 */
[----:B------:R-:W-:-:S02]  /*5b50*/  IMAD.X R7, RZ, RZ, ~R7, P0 ;  /* 0x000000ffff077224 */ /* 0x000fc400000e0e07 */
[----:B------:R-:W2:Y:S01]  /*5b60*/  F2I.U32.TRUNC.NTZ R13, R13 ;  /* 0x0000000d000d7305 */ /* 0x000ea2000020f000 */
[----:B------:R-:W-:-:S03]  /*5b70*/  IMAD.WIDE.U32 R8, R11, R22, R16 ;  /* 0x000000160b087225 */ /* 0x000fc600078e0010 */
[----:B------:R-:W3:Y:S01]  /*5b80*/  LDC R15, c[0x0][0x144] ;  /* 0x00005100ff0f7b82 */ /* 0x000ee20000000800 */
[----:B------:R-:W-:-:S04]  /*5b90*/  IMAD R10, R7, R22, RZ ;  /* 0x00000016070a7224 */ /* 0x000fc800078e02ff */
[----:B------:R-:W-:Y:S02]  /*5ba0*/  IMAD R7, R11, R23, R10 ;  /* 0x000000170b077224 */ /* 0x000fe400078e020a */
[----:B------:R-:W-:Y:S01]  /*5bb0*/  IMAD.MOV.U32 R10, RZ, RZ, -0x1 ;  /* 0xffffffffff0a7424 */ /* 0x000fe200078e00ff */
[----:B------:R-:W4:Y:S01]  /*5bc0*/  LDC R20, c[0x0][0x608] ;  /* 0x00018200ff147b82 */ /* 0x000f220000000800 */
[----:B------:R-:W-:Y:S01]  /*5bd0*/  IMAD.IADD R7, R9, 0x1, R7 ;  /* 0x0000000109077824 */ /* 0x000fe200078e0207 */
[----:B------:R-:W-:-:S04]  /*5be0*/  I2FP.F32.U32 R9, R5 ;  /* 0x0000000500097245 */ /* 0x000fc80000201000 */
[-C--:B0-----:R-:W-:Y:S01]  /*5bf0*/  SHF.R.U64 R12, R8, R24.reuse, R7 ;  /* 0x00000018080c7219 */ /* 0x081fe20000001207 */
[----:B--2---:R-:W-:Y:S01]  /*5c00*/  IMAD.MOV R8, RZ, RZ, -R13 ;  /* 0x000000ffff087224 */ /* 0x004fe200078e0a0d */
[----:B------:R-:W0:Y:S01]  /*5c10*/  LDC R11, c[0x0][0x658] ;  /* 0x00019600ff0b7b82 */ /* 0x000e220000000800 */
[----:B-1----:R-:W-:Y:S01]  /*5c20*/  ISETP.NE.U32.AND P0, PT, R26, RZ, PT ;  /* 0x000000ff1a00720c */ /* 0x002fe20003f05070 */
[----:B------:R-:W-:Y:S01]  /*5c30*/  FMUL R9, R9, UR4 ;  /* 0x0000000409097c20 */ /* 0x000fe20008400000 */
[----:B------:R-:W-:Y:S02]  /*5c40*/  SHF.R.U32.HI R7, RZ, R24, R7 ;  /* 0x00000018ff077219 */ /* 0x000fe40000011607 */
[----:B------:R-:W-:-:S03]  /*5c50*/  ISETP.NE.AND.EX P0, PT, R27, RZ, PT, P0 ;  /* 0x000000ff1b00720c */ /* 0x000fc60003f05300 */
[----:B------:R-:W1:Y:S01]  /*5c60*/  LDC R22, c[0x0][0x148] ;  /* 0x00005200ff167b82 */ /* 0x000e620000000800 */
[----:B---3--:R-:W-:Y:S02]  /*5c70*/  IMAD R23, R15, R8, R6 ;  /* 0x000000080f177224 */ /* 0x008fe400078e0206 */
[----:B------:R-:W-:-:S05]  /*5c80*/  IMAD.MOV.U32 R8, RZ, RZ, 0x1 ;  /* 0x00000001ff087424 */ /* 0x000fca00078e00ff */
[----:B------:R-:W2:Y:S01]  /*5c90*/  LDC R21, c[0x0][0x600] ;  /* 0x00018000ff157b82 */ /* 0x000ea20000000800 */
[-CC-:B----4-:R-:W-:Y:S02]  /*5ca0*/  SHF.R.U64 R15, R12, R20.reuse, R7.reuse ;  /* 0x000000140c0f7219 */ /* 0x190fe40000001207 */
[----:B------:R-:W-:Y:S02]  /*5cb0*/  SHF.R.U32.HI R6, RZ, R20, R7 ;  /* 0x00000014ff067219 */ /* 0x000fe40000011607 */
[----:B------:R3:W4:Y:S03]  /*5cc0*/  F2I.U32.TRUNC.NTZ R20, R9 ;  /* 0x0000000900147305 */ /* 0x000726000020f000 */
[----:B------:R-:W1:Y:S01]  /*5cd0*/  LDC R25, c[0x0][0x648] ;  /* 0x00019200ff197b82 */ /* 0x000e620000000800 */
[-C--:B0-----:R-:W-:Y:S02]  /*5ce0*/  SHF.R.U64 R19, R15, R11.reuse, R6 ;  /* 0x0000000b0f137219 */ /* 0x081fe40000001206 */
[----:B------:R-:W-:-:S02]  /*5cf0*/  SHF.L.U32 R10, R10, R11, RZ ;  /* 0x0000000b0a0a7219 */ /* 0x000fc400000006ff */
[-C--:B------:R-:W-:Y:S01]  /*5d00*/  SHF.R.U32.HI R7, RZ, R11.reuse, R6 ;  /* 0x0000000bff077219 */ /* 0x080fe20000011606 */
[----:B------:R-:W-:Y:S01]  /*5d10*/  IMAD.MOV.U32 R6, RZ, RZ, R19 ;  /* 0x000000ffff067224 */ /* 0x000fe200078e0013 */
[----:B------:R-:W-:Y:S01]  /*5d20*/  SHF.L.U32 R24, R8, R11, RZ ;  /* 0x0000000b08187219 */ /* 0x000fe200000006ff */
[----:B------:R-:W0:Y:S01]  /*5d30*/  LDC R28, c[0x0][0x638] ;  /* 0x00018e00ff1c7b82 */ /* 0x000e220000000800 */
[----:B------:R-:W-:-:S07]  /*5d40*/  LOP3.LUT R30, RZ, R10, RZ, 0x33, !PT ;  /* 0x0000000aff1e7212 */ /* 0x000fce00078e33ff */
[----:B------:R-:W0:Y:S01]  /*5d50*/  LDC R29, c[0x0][0x610] ;  /* 0x00018400ff1d7b82 */ /* 0x000e220000000800 */
[----:B---34-:R-:W-:Y:S05]  /*5d60*/  @!P0 BRA `(.L_x_166) ;  /* 0x0000000000288947 */ /* 0x018fea0003800000 */
[----:B------:R-:W3:Y:S02]  /*5d70*/  LDC R6, c[0x0][0x64c] ;  /* 0x00019300ff067b82 */ /* 0x000ee40000000800 */
[----:B---3--:R-:W-:-:S05]  /*5d80*/  IADD3 R11, P0, R19, R6, RZ ;  /* 0x00000006130b7210 */ /* 0x008fca0007f1e0ff */
        /* <DEDUP_REMOVED lines=8> */
.L_x_166:
[----:B------:R-:W-:Y:S01]  /*5e10*/  ISETP.NE.AND P0, PT, R2, 0x1, PT ;  /* 0x000000010200780c */ /* 0x000fe20003f05270 */
[----:B--2---:R-:W-:Y:S01]  /*5e20*/  VIADD R9, R21, 0xffffffff ;  /* 0xffffffff15097836 */ /* 0x004fe20000000000 */
[----:B-1----:R-:W-:Y:S01]  /*5e30*/  SHF.R.U64 R7, R6, R25, R7 ;  /* 0x0000001906077219 */ /* 0x002fe20000001207 */
[----:B------:R-:W-:Y:S01]  /*5e40*/  IMAD.MOV R20, RZ, RZ, -R20 ;  /* 0x000000ffff147224 */ /* 0x000fe200078e0a14 */
[----:B------:R-:W-:Y:S02]  /*5e50*/  LOP3.LUT R6, R15, R30, RZ, 0xc0, !PT ;  /* 0x0000001e0f067212 */ /* 0x000fe400078ec0ff */
[----:B------:R-:W-:Y:S01]  /*5e60*/  LOP3.LUT R12, R12, R9, RZ, 0xc0, !PT ;  /* 0x000000090c0c7212 */ /* 0x000fe200078ec0ff */
[----:B------:R-:W-:Y:S02]  /*5e70*/  IMAD.MOV R8, RZ, RZ, -R7 ;  /* 0x000000ffff087224 */ /* 0x000fe400078e0a07 */
[----:B------:R-:W-:Y:S02]  /*5e80*/  IMAD R6, R24, R7, R6 ;  /* 0x0000000718067224 */ /* 0x000fe400078e0206 */
[----:B------:R-:W-:-:S02]  /*5e90*/  IMAD.MOV.U32 R9, RZ, RZ, 0x1 ;  /* 0x00000001ff097424 */ /* 0x000fc400078e00ff */
[----:B------:R-:W-:Y:S02]  /*5ea0*/  @P0 IMAD R23, R22, R20, R5 ;  /* 0x0000001416170224 */ /* 0x000fe400078e0205 */
[----:B0-----:R-:W-:Y:S02]  /*5eb0*/  IMAD R5, R8, R28, R19 ;  /* 0x0000001c08057224 */ /* 0x001fe400078e0213 */
[----:B------:R-:W-:Y:S02]  /*5ec0*/  IMAD R19, R6, R29, R23 ;  /* 0x0000001d06137224 */ /* 0x000fe400078e0217 */
[----:B------:R-:W-:Y:S02]  /*5ed0*/  IMAD R6, R5, R21, R12 ;  /* 0x0000001505067224 */ /* 0x000fe400078e020c */
[----:B------:R-:W-:-:S03]  /*5ee0*/  IMAD.MOV.U32 R8, RZ, RZ, R14 ;  /* 0x000000ffff087224 */ /* 0x000fc600078e000e */
[----:B------:R-:W-:Y:S02]  /*5ef0*/  SEL R20, R6, R19, !P0 ;  /* 0x0000001306147207 */ /* 0x000fe40004000000 */
[----:B------:R-:W-:-:S07]  /*5f00*/  SEL R19, R19, R6, !P0 ;  /* 0x0000000613137207 */ /* 0x000fce0004000000 */
.L_x_164:
[----:B------:R-:W-:-:S08]  /*5f10*/  NOP ;  /* 0x0000000000007918 */ /* 0x000fd00000000000 */
[----:B------:R-:W0:-:S00]  /*5f20*/  USETMAXREG.DEALLOC.CTAPOOL 0x28 ;  /* 0x00000028000079c8 */ /* 0x000e0000080e0500 */
[----:B0-----:R-:W-:-:S13]  /*5f30*/  ISETP.NE.AND P0, PT, R0, RZ, PT ;  /* 0x000000ff0000720c */ /* 0x001fda0003f05270 */
[----:B------:R-:W-:Y:S05]  /*5f40*/  @P0 EXIT ;  /* 0x000000000000094d */ /* 0x000fea0003800000 */
[----:B------:R-:W-:Y:S01]  /*5f50*/  LOP3.LUT P0, RZ, R9, 0xff, RZ, 0xc0, !PT ;  /* 0x000000ff09ff7812 */ /* 0x000fe2000780c0ff */
[----:B------:R-:W-:Y:S02]  /*5f60*/  IMAD.MOV.U32 R0, RZ, RZ, 0x1 ;  /* 0x00000001ff007424 */ /* 0x000fe400078e00ff */
[----:B------:R-:W-:-:S10]  /*5f70*/  IMAD.MOV.U32 R12, RZ, RZ, RZ ;  /* 0x000000ffff0c7224 */ /* 0x000fd400078e00ff */
[----:B------:R-:W-:Y:S05]  /*5f80*/  @!P0 BRA `(.L_x_167) ;  /* 0x0000000c00148947 */ /* 0x000fea0003800000 */
[----:B------:R-:W0:Y:S01]  /*5f90*/  LDC R0, c[0x0][0x28c] ;  /* 0x0000a300ff007b82 */ /* 0x000e220000000800 */
[----:B------:R-:W-:Y:S01]  /*5fa0*/  LOP3.LUT P0, RZ, R3, 0x1f, RZ, 0xc0, !PT ;  /* 0x0000001f03ff7812 */ /* 0x000fe2000780c0ff */
[----:B------:R-:W-:Y:S01]  /*5fb0*/  ULDC UR5, c[0x0][0x658] ;  /* 0x0001960000057ab9 */ /* 0x000fe20000000800 */
[----:B------:R-:W-:Y:S01]  /*5fc0*/  UMOV UR6, 0xffffffff ;  /* 0xffffffff00067882 */ /* 0x000fe20000000000 */
[----:B------:R-:W-:Y:S01]  /*5fd0*/  BSSY B0, `(.L_x_167) ;  /* 0x00000c0000007945 */ /* 0x000fe20003800000 */
[----:B------:R-:W-:Y:S01]  /*5fe0*/  USHF.L.U32 UR6, UR6, UR5, URZ ;  /* 0x0000000506067299 */ /* 0x000fe2000800063f */
[C---:B------:R-:W-:Y:S01]  /*5ff0*/  ISETP.NE.AND P2, PT, R4.reuse, RZ, PT ;  /* 0x000000ff0400720c */ /* 0x040fe20003f45270 */
[----:B------:R-:W-:Y:S01]  /*6000*/  IMAD.MOV.U32 R13, RZ, RZ, 0x1 ;  /* 0x00000001ff0d7424 */ /* 0x000fe200078e00ff */
[----:B------:R-:W-:Y:S01]  /*6010*/  ISETP.NE.OR P0, PT, R4, RZ, !P0 ;  /* 0x000000ff0400720c */ /* 0x000fe20004705670 */
[----:B------:R-:W-:Y:S01]  /*6020*/  IMAD.MOV.U32 R12, RZ, RZ, RZ ;  /* 0x000000ffff0c7224 */ /* 0x000fe200078e00ff */
[----:B------:R-:W-:Y:S01]  /*6030*/  LOP3.LUT R11, R18, 0x2, RZ, 0xfc, !PT ;  /* 0x00000002120b7812 */ /* 0x000fe200078efcff */
[----:B------:R-:W-:Y:S01]  /*6040*/  ULDC UR4, c[0x0][0x600] ;  /* 0x0001800000047ab9 */ /* 0x000fe20000000800 */
[----:B------:R-:W-:Y:S01]  /*6050*/  UMOV UR7, 0x1 ;  /* 0x0000000100077882 */ /* 0x000fe20000000000 */
[----:B------:R-:W-:-:S02]  /*6060*/  UIADD3 UR15, UR4, -0x1, URZ ;  /* 0xffffffff040f7890 */ /* 0x000fc4000fffe03f */
[----:B------:R-:W-:Y:S02]  /*6070*/  USHF.L.U32 UR17, UR7, UR5, URZ ;  /* 0x0000000507117299 */ /* 0x000fe4000800063f */
[----:B------:R-:W-:Y:S01]  /*6080*/  ULOP3.LUT UR16, URZ, UR6, URZ, 0x33, !UPT ;  /* 0x000000063f107292 */ /* 0x000fe2000f8e333f */
[----:B------:R-:W-:Y:S01]  /*6090*/  ULDC.64 UR20, c[0x0][0x198] ;  /* 0x0000660000147ab9 */ /* 0x000fe20000000a00 */
[----:B0-----:R-:W-:-:S05]  /*60a0*/  VIADD R0, R0, 0x3f ;  /* 0x0000003f00007836 */ /* 0x001fca0000000000 */
[----:B------:R-:W-:-:S04]  /*60b0*/  SHF.R.S32.HI R3, RZ, 0x1f, R0 ;  /* 0x0000001fff037819 */ /* 0x000fc80000011400 */
[----:B------:R-:W-:Y:S01]  /*60c0*/  LEA.HI R3, R3, R0, RZ, 0x6 ;  /* 0x0000000003037211 */ /* 0x000fe200078f30ff */
[----:B------:R-:W-:-:S03]  /*60d0*/  IMAD.MOV.U32 R0, RZ, RZ, 0x1 ;  /* 0x00000001ff007424 */ /* 0x000fc600078e00ff */
[----:B------:R-:W-:-:S05]  /*60e0*/  SHF.R.S32.HI R3, RZ, 0x6, R3 ;  /* 0x00000006ff037819 */ /* 0x000fca0000011403 */
[----:B------:R-:W-:-:S07]  /*60f0*/  VIADD R10, R3, 0x1 ;  /* 0x00000001030a7836 */ /* 0x000fce0000000000 */
.L_x_179:
[----:B------:R-:W-:-:S03]  /*6100*/  UMOV UR4, 0xffffffff ;  /* 0xffffffff00047882 */ /* 0x000fc60000000000 */
[----:B------:R-:W-:Y:S05]  /*6110*/  BRA.DIV UR4, `(.L_x_168) ;  /* 0x0000001204947947 */ /* 0x000fea000b800000 */
[----:B------:R-:W-:-:S13]  /*6120*/  ELECT P6, URZ, PT ;  /* 0x00000000003f782f */ /* 0x000fda00038c0000 */
.L_x_197:
[----:B------:R-:W0:Y:S01]  /*6130*/  LDC R4, c[0x0][0x28c] ;  /* 0x0000a300ff047b82 */ /* 0x000e220000000800 */
[----:B------:R-:W-:Y:S01]  /*6140*/  BSSY B1, `(.L_x_169) ;  /* 0x0000037000017945 */ /* 0x000fe20003800000 */
[----:B0-----:R-:W-:-:S13]  /*6150*/  ISETP.LT.OR P6, PT, R4, 0x1, !P6 ;  /* 0x000000010400780c */ /* 0x001fda00077c1670 */
[----:B------:R-:W-:Y:S05]  /*6160*/  @P6 BRA `(.L_x_170) ;  /* 0x0000000000d06947 */ /* 0x000fea0003800000 */
[----:B------:R-:W-:Y:S02]  /*6170*/  IMAD.SHL.U32 R20, R20, 0x40, RZ ;  /* 0x0000004014147824 */ /* 0x000fe400078e00ff */
[----:B------:R-:W-:Y:S02]  /*6180*/  IMAD.SHL.U32 R19, R19, 0x100, RZ ;  /* 0x0000010013137824 */ /* 0x000fe400078e00ff */
[----:B------:R-:W-:Y:S02]  /*6190*/  IMAD.MOV.U32 R21, RZ, RZ, RZ ;  /* 0x000000ffff157224 */ /* 0x000fe400078e00ff */
[----:B------:R-:W-:Y:S02]  /*61a0*/  IMAD.MOV.U32 R4, RZ, RZ, R10 ;  /* 0x000000ffff047224 */ /* 0x000fe400078e000a */
[----:B------:R-:W-:Y:S02]  /*61b0*/  IMAD.MOV.U32 R5, RZ, RZ, R0 ;  /* 0x000000ffff057224 */ /* 0x000fe400078e0000 */
[----:B------:R-:W-:-:S07]  /*61c0*/  IMAD.MOV.U32 R6, RZ, RZ, R12 ;  /* 0x000000ffff067224 */ /* 0x000fce00078e000c */
.L_x_174:
[----:B------:R-:W0:Y:S01]  /*61d0*/  S2R R14, SR_CgaCtaId ;  /* 0x00000000000e7919 */ /* 0x000e220000008800 */
[----:B------:R-:W-:Y:S01]  /*61e0*/  MOV R7, 0x400 ;  /* 0x0000040000077802 */ /* 0x000fe20000000f00 */
[----:B------:R-:W1:Y:S03]  /*61f0*/  @!P2 LDC R9, c[0x0][0x500] ;  /* 0x00014000ff09ab82 */ /* 0x000e660000000800 */
[----:B0-----:R-:W-:Y:S02]  /*6200*/  LEA R15, R14, R7, 0x18 ;  /* 0x000000070e0f7211 */ /* 0x001fe400078ec0ff */
[----:B------:R-:W-:-:S03]  /*6210*/  SHF.L.U32 R7, R5, 0x1f, RZ ;  /* 0x0000001f05077819 */ /* 0x000fc600000006ff */
[----:B------:R-:W-:-:S04]  /*6220*/  IMAD R14, R6, 0x8, R15 ;  /* 0x00000008060e7824 */ /* 0x000fc800078e020f */
[----:B------:R-:W0:Y:S02]  /*6230*/  SYNCS.PHASECHK.TRANS64.TRYWAIT P1, [R14+URZ+0x58], R7 ;  /* 0x000058070e0075a7 */ /* 0x000e24000802017f */
[----:B01----:R-:W-:Y:S05]  /*6240*/  @!P1 BRA `(.L_x_171) ;  /* 0x0000001000689947 */ /* 0x003fea0003800000 */
.L_x_198:
[----:B0-----:R-:W-:Y:S01]  /*6250*/  PRMT R7, R11, 0x9910, RZ ;  /* 0x000099100b077816 */ /* 0x001fe200000000ff */
[----:B------:R0:W-:Y:S03]  /*6260*/  @!P2 SYNCS.ARRIVE.TRANS64 RZ, [R14+URZ], R9 ;  /* 0x000000090effa9a7 */ /* 0x0001e6000800003f */
[----:B------:R-:W-:-:S13]  /*6270*/  ISETP.NE.AND P1, PT, R7, 0x2, PT ;  /* 0x000000020700780c */ /* 0x000fda0003f25270 */
[----:B0-----:R-:W-:Y:S05]  /*6280*/  @P1 BRA `(.L_x_172) ;  /* 0x0000000000041947 */ /* 0x001fea0003800000 */
[----:B------:R-:W-:Y:S01]  /*6290*/  BPT.TRAP 0x1 ;  /* 0x000000040000795c */ /* 0x000fe20000300000 */
.L_x_172:
[----:B------:R-:W-:Y:S05]  /*62a0*/  @P0 BRA `(.L_x_173) ;  /* 0x0000000000040947 */ /* 0x000fea0003800000 */
[----:B------:R-:W-:Y:S01]  /*62b0*/  BPT.TRAP 0x1 ;  /* 0x000000040000795c */ /* 0x000fe20000300000 */
.L_x_173:
[--C-:B------:R-:W-:Y:S01]  /*62c0*/  IMAD R7, R6, 0x4000, R15.reuse ;  /* 0x0000400006077824 */ /* 0x100fe200078e020f */
[----:B------:R-:W-:Y:S01]  /*62d0*/  R2UR UR9, R14 ;  /* 0x000000000e0972ca */ /* 0x000fe200000e0000 */
[----:B------:R-:W-:Y:S01]  /*62e0*/  IMAD R15, R6, 0x1000, R15 ;  /* 0x00001000060f7824 */ /* 0x000fe200078e020f */
[----:B------:R-:W-:Y:S01]  /*62f0*/  UIADD3 UR4, UP0, UR20, 0xf0, URZ ;  /* 0x000000f014047890 */ /* 0x000fe2000ff1e03f */
[----:B------:R-:W-:Y:S01]  /*6300*/  VIADD R4, R4, 0xffffffff ;  /* 0xffffffff04047836 */ /* 0x000fe20000000000 */
[----:B------:R-:W-:Y:S01]  /*6310*/  R2UR UR5, R7 ;  /* 0x00000000070572ca */ /* 0x000fe200000e0000 */
[----:B------:R-:W-:Y:S01]  /*6320*/  UIADD3 UR22, UP1, UR20, 0x1f0, URZ ;  /* 0x000001f014167890 */ /* 0x000fe2000ff3e03f */
[----:B------:R-:W-:Y:S01]  /*6330*/  R2UR UR8, R15 ;  /* 0x000000000f0872ca */ /* 0x000fe200000e0000 */
[----:B------:R-:W-:Y:S01]  /*6340*/  VIADD R6, R6, 0x1 ;  /* 0x0000000106067836 */ /* 0x000fe20000000000 */
[----:B------:R-:W-:Y:S01]  /*6350*/  R2UR UR11, R19 ;  /* 0x00000000130b72ca */ /* 0x000fe200000e0000 */
[----:B------:R-:W-:Y:S01]  /*6360*/  UIADD3.X UR23, URZ, UR21, URZ, UP1, !UPT ;  /* 0x000000153f177290 */ /* 0x000fe20008ffe43f */
[C---:B------:R-:W-:Y:S01]  /*6370*/  R2UR UR10, R21.reuse ;  /* 0x00000000150a72ca */ /* 0x040fe200000e0000 */
[----:B------:R-:W-:Y:S01]  /*6380*/  UMOV UR6, 0x0 ;  /* 0x0000000000067882 */ /* 0x000fe20000000000 */
[----:B------:R-:W-:Y:S01]  /*6390*/  R2UR UR12, R8 ;  /* 0x00000000080c72ca */ /* 0x000fe200000e0000 */
[----:B------:R-:W-:Y:S01]  /*63a0*/  UMOV UR7, 0x10000000 ;  /* 0x1000000000077882 */ /* 0x000fe20000000000 */
[----:B------:R-:W-:Y:S01]  /*63b0*/  R2UR UR18, R20 ;  /* 0x00000000141272ca */ /* 0x000fe200000e0000 */
[----:B------:R-:W-:Y:S01]  /*63c0*/  VIADD R21, R21, 0x40 ;  /* 0x0000004015157836 */ /* 0x000fe20000000000 */
[----:B------:R-:W-:Y:S01]  /*63d0*/  ISETP.GT.AND P3, PT, R4, 0x1, PT ;  /* 0x000000010400780c */ /* 0x000fe20003f64270 */
[----:B------:R-:W-:Y:S01]  /*63e0*/  UIADD3 UR13, UR5, 0x180, URZ ;  /* 0x00000180050d7890 */ /* 0x000fe2000fffe03f */
[----:B------:R-:W-:Y:S01]  /*63f0*/  ISETP.NE.AND P1, PT, R6, 0xb, PT ;  /* 0x0000000b0600780c */ /* 0x000fe20003f25270 */
[----:B------:R-:W-:-:S02]  /*6400*/  UIADD3.X UR5, URZ, UR21, URZ, UP0, !UPT ;  /* 0x000000153f057290 */ /* 0x000fc400087fe43f */
[----:B------:R-:W-:Y:S01]  /*6410*/  UIADD3 UR14, UR8, 0x2c180, URZ ;  /* 0x0002c180080e7890 */ /* 0x000fe2000fffe03f */
[----:B------:R-:W-:Y:S02]  /*6420*/  SEL R14, RZ, 0x1, P1 ;  /* 0x00000001ff0e7807 */ /* 0x000fe40000800000 */
[----:B------:R-:W-:Y:S01]  /*6430*/  UMOV UR8, UR13 ;  /* 0x0000000d00087c82 */ /* 0x000fe20008000000 */
[----:B------:R-:W-:Y:S02]  /*6440*/  SEL R6, R6, RZ, P1 ;  /* 0x000000ff06067207 */ /* 0x000fe40000800000 */
[----:B------:R-:W-:Y:S01]  /*6450*/  LOP3.LUT R5, R5, R14, RZ, 0x3c, !PT ;  /* 0x0000000e05057212 */ /* 0x000fe200078e3cff */
[----:B------:R0:W-:Y:S02]  /*6460*/  UTMALDG.3D [UR8], [UR4], desc[UR6] ;  /* 0x00000608040075b4 */ /* 0x0001e40008011000 */
[----:B0-----:R-:W-:Y:S01]  /*6470*/  UMOV UR8, UR14 ;  /* 0x0000000e00087c82 */ /* 0x001fe20008000000 */
[----:B------:R-:W-:-:S02]  /*6480*/  UMOV UR11, UR18 ;  /* 0x00000012000b7c82 */ /* 0x000fc40008000000 */
[----:B------:R0:W-:Y:S02]  /*6490*/  UTMALDG.3D [UR8], [UR22], desc[UR6] ;  /* 0x00000608160075b4 */ /* 0x0001e40008011000 */
[----:B0-----:R-:W-:Y:S05]  /*64a0*/  @P3 BRA `(.L_x_174) ;  /* 0xfffffffc00483947 */ /* 0x001fea000383ffff */
.L_x_170:
[----:B------:R-:W-:Y:S05]  /*64b0*/  BSYNC B1 ;  /* 0x0000000000017941 */ /* 0x000fea0003800000 */
.L_x_169:
[----:B------:R-:W-:Y:S01]  /*64c0*/  LOP3.LUT P3, RZ, R13, 0xff, RZ, 0xc0, !PT ;  /* 0x000000ff0dff7812 */ /* 0x000fe2000786c0ff */
[----:B------:R-:W-:Y:S01]  /*64d0*/  IMAD.IADD R12, R3, 0x1, R12 ;  /* 0x00000001030c7824 */ /* 0x000fe200078e020c */
[----:B------:R-:W-:Y:S01]  /*64e0*/  IADD3 R16, P4, R16, UR36, RZ ;  /* 0x0000002410107c10 */ /* 0x000fe2000ff9e0ff */
[----:B------:R-:W-:Y:S01]  /*64f0*/  ULDC.64 UR4, c[0x0][0x650] ;  /* 0x0001940000047ab9 */ /* 0x000fe20000000a00 */
[----:B------:R-:W-:Y:S01]  /*6500*/  BSSY B1, `(.L_x_175) ;  /* 0x000006a000017945 */ /* 0x000fe20003800000 */
[----:B------:R-:W-:Y:S01]  /*6510*/  IMAD.MOV.U32 R19, RZ, RZ, -0x1 ;  /* 0xffffffffff137424 */ /* 0x000fe200078e00ff */
[----:B------:R-:W-:Y:S01]  /*6520*/  ISETP.GT.U32.AND P1, PT, R12, 0xa, PT ;  /* 0x0000000a0c00780c */ /* 0x000fe20003f24070 */
[----:B------:R-:W-:Y:S01]  /*6530*/  IMAD.MOV.U32 R20, RZ, RZ, -0x1 ;  /* 0xffffffffff147424 */ /* 0x000fe200078e00ff */
[----:B------:R-:W-:Y:S01]  /*6540*/  IADD3.X R17, R17, UR42, RZ, P4, !PT ;  /* 0x0000002a11117c10 */ /* 0x000fe2000a7fe4ff */
[----:B------:R-:W-:Y:S01]  /*6550*/  IMAD.MOV.U32 R8, RZ, RZ, -0x1 ;  /* 0xffffffffff087424 */ /* 0x000fe200078e00ff */
[----:B------:R-:W-:-:S02]  /*6560*/  ISETP.LT.U32.AND P1, PT, R3, 0xb, P1 ;  /* 0x0000000b0300780c */ /* 0x000fc40000f21070 */
[----:B------:R-:W-:Y:S01]  /*6570*/  PRMT R13, RZ, 0x7610, R13 ;  /* 0x00007610ff0d7816 */ /* 0x000fe2000000000d */
[----:B------:R-:W0:Y:S01]  /*6580*/  @P3 S2R R5, SR_CgaCtaId ;  /* 0x0000000000053919 */ /* 0x000e220000008800 */
[----:B------:R-:W-:-:S04]  /*6590*/  @P3 MOV R4, 0x400 ;  /* 0x0000040000043802 */ /* 0x000fc80000000f00 */
[----:B0-----:R-:W-:Y:S01]  /*65a0*/  @P3 LEA R6, R5, R4, 0x18 ;  /* 0x0000000405063211 */ /* 0x001fe200078ec0ff */
[----:B------:R-:W-:-:S03]  /*65b0*/  IMAD.WIDE.U32 R4, R12, -0x45d1745d, RZ ;  /* 0xba2e8ba30c047825 */ /* 0x000fc600078e00ff */
[----:B------:R0:W-:Y:S01]  /*65c0*/  @P3 SYNCS.ARRIVE.TRANS64.A1T0 RZ, [R6+URZ+0xc8], RZ ;  /* 0x0000c8ff06ff39a7 */ /* 0x0001e2000810003f */
[----:B------:R-:W-:Y:S02]  /*65d0*/  ISETP.GE.U32.AND P3, PT, R3, 0xb, PT ;  /* 0x0000000b0300780c */ /* 0x000fe40003f66070 */
[----:B------:R-:W-:Y:S02]  /*65e0*/  SHF.R.U32.HI R7, RZ, 0x3, R5 ;  /* 0x00000003ff077819 */ /* 0x000fe40000011605 */
[----:B------:R-:W-:Y:S02]  /*65f0*/  SEL R5, RZ, 0x1, !P1 ;  /* 0x00000001ff057807 */ /* 0x000fe40004800000 */
[----:B------:R-:W-:Y:S01]  /*6600*/  ISETP.GE.U32.AND P1, PT, R16, UR4, PT ;  /* 0x0000000410007c0c */ /* 0x000fe2000bf26070 */
[----:B------:R-:W-:Y:S01]  /*6610*/  IMAD R12, R7, -0xb, R12 ;  /* 0xfffffff5070c7824 */ /* 0x000fe200078e020c */
[----:B------:R-:W-:Y:S02]  /*6620*/  LOP3.LUT R0, R0, R5, RZ, 0x3c, !PT ;  /* 0x0000000500007212 */ /* 0x000fe400078e3cff */
[----:B------:R-:W-:-:S02]  /*6630*/  ISETP.GE.U32.AND.EX P1, PT, R17, UR5, PT, P1 ;  /* 0x0000000511007c0c */ /* 0x000fc4000bf26110 */
[----:B------:R-:W-:Y:S02]  /*6640*/  PRMT R4, RZ, 0x7610, R4 ;  /* 0x00007610ff047816 */ /* 0x000fe40000000004 */
[----:B------:R-:W-:-:S09]  /*6650*/  @P3 LOP3.LUT R0, R0, 0x1, R7, 0x78, !PT ;  /* 0x0000000100003812 */ /* 0x000fd200078e7807 */
[----:B0-----:R-:W-:Y:S05]  /*6660*/  @P1 BRA `(.L_x_176) ;  /* 0x00000004004c1947 */ /* 0x001fea0003800000 */
[----:B------:R-:W-:Y:S01]  /*6670*/  ULDC.64 UR4, c[0x0][0x628] ;  /* 0x00018a0000047ab9 */ /* 0x000fe20000000a00 */
[----:B------:R-:W0:Y:S01]  /*6680*/  S2R R15, SR_CTAID.X ;  /* 0x00000000000f7919 */ /* 0x000e220000002500 */
[----:B------:R-:W-:Y:S01]  /*6690*/  ISETP.NE.U32.AND P1, PT, RZ, UR4, PT ;  /* 0x00000004ff007c0c */ /* 0x000fe2000bf25070 */
[----:B------:R-:W-:Y:S01]  /*66a0*/  ULDC UR7, c[0x0][0x630] ;  /* 0x00018c0000077ab9 */ /* 0x000fe20000000800 */
[----:B------:R-:W-:Y:S01]  /*66b0*/  IMAD.MOV.U32 R4, RZ, RZ, R16 ;  /* 0x000000ffff047224 */ /* 0x000fe200078e0010 */
[----:B------:R-:W1:Y:S01]  /*66c0*/  S2R R14, SR_CTAID.Y ;  /* 0x00000000000e7919 */ /* 0x000e620000002600 */
[----:B------:R-:W-:Y:S01]  /*66d0*/  ISETP.NE.AND.EX P1, PT, RZ, UR5, PT, P1 ;  /* 0x00000005ff007c0c */ /* 0x000fe2000bf25310 */
[----:B------:R-:W-:-:S12]  /*66e0*/  IMAD.MOV.U32 R5, RZ, RZ, R17 ;  /* 0x000000ffff057224 */ /* 0x000fd800078e0011 */
[----:B------:R-:W-:Y:S05]  /*66f0*/  @!P1 BRA `(.L_x_177) ;  /* 0x0000000000289947 */ /* 0x000fea0003800000 */
[----:B------:R-:W-:Y:S02]  /*6700*/  ULDC UR6, c[0x0][0x634] ;  /* 0x00018d0000067ab9 */ /* 0x000fe40000000800 */
[----:B------:R-:W-:-:S05]  /*6710*/  IADD3 R9, P1, R16, UR6, RZ ;  /* 0x0000000610097c10 */ /* 0x000fca000ff3e0ff */
[----:B------:R-:W-:-:S04]  /*6720*/  IMAD.X R19, RZ, RZ, R17, P1 ;  /* 0x000000ffff137224 */ /* 0x000fc800008e0611 */
[----:B------:R-:W-:-:S04]  /*6730*/  IMAD.WIDE.U32 R6, R19, UR4, RZ ;  /* 0x0000000413067c25 */ /* 0x000fc8000f8e00ff */
[----:B------:R-:W-:-:S04]  /*6740*/  IMAD.WIDE.U32 R6, P1, R9, UR5, R6 ;  /* 0x0000000509067c25 */ /* 0x000fc8000f820006 */
[----:B------:R-:W-:-:S04]  /*6750*/  IMAD.WIDE.U32 R8, R9, UR4, RZ ;  /* 0x0000000409087c25 */ /* 0x000fc8000f8e00ff */
[----:B------:R-:W-:Y:S01]  /*6760*/  IMAD.X R5, RZ, RZ, RZ, P1 ;  /* 0x000000ffff057224 */ /* 0x000fe200008e06ff */
[----:B------:R-:W-:Y:S01]  /*6770*/  IADD3 RZ, P1, R9, R6, RZ ;  /* 0x0000000609ff7210 */ /* 0x000fe20007f3e0ff */
[----:B------:R-:W-:-:S04]  /*6780*/  IMAD.MOV.U32 R4, RZ, RZ, R7 ;  /* 0x000000ffff047224 */ /* 0x000fc800078e0007 */
[----:B------:R-:W-:-:S08]  /*6790*/  IMAD.WIDE.U32.X R4, R19, UR5, R4, P1 ;  /* 0x0000000513047c25 */ /* 0x000fd000088e0404 */
.L_x_177:
[--C-:B------:R-:W-:Y:S01]  /*67a0*/  SHF.R.U64 R8, R4, UR7, R5.reuse ;  /* 0x0000000704087c19 */ /* 0x100fe20008001205 */
[----:B------:R-:W-:Y:S01]  /*67b0*/  ULDC.64 UR4, c[0x0][0x620] ;  /* 0x0001880000047ab9 */ /* 0x000fe20000000a00 */
[----:B------:R-:W-:Y:S01]  /*67c0*/  SHF.R.U32.HI R4, RZ, UR7, R5 ;  /* 0x00000007ff047c19 */ /* 0x000fe20008011605 */
[----:B------:R-:W2:Y:S01]  /*67d0*/  LDC R24, c[0x0][0x144] ;  /* 0x00005100ff187b82 */ /* 0x000ea20000000800 */
[----:B------:R-:W-:Y:S01]  /*67e0*/  IADD3 R7, P1, RZ, -R8, RZ ;  /* 0x80000008ff077210 */ /* 0x000fe20007f3e0ff */
[----:B------:R-:W-:Y:S01]  /*67f0*/  ULDC.64 UR8, c[0x0][0x640] ;  /* 0x0001900000087ab9 */ /* 0x000fe20000000a00 */
[----:B0-----:R-:W-:Y:S01]  /*6800*/  I2FP.F32.U32 R9, R15 ;  /* 0x0000000f00097245 */ /* 0x001fe20000201000 */
[----:B------:R-:W-:Y:S02]  /*6810*/  ULDC UR6, c[0x0][0x608] ;  /* 0x0001820000067ab9 */ /* 0x000fe40000000800 */
[----:B------:R-:W-:Y:S01]  /*6820*/  IMAD.X R4, RZ, RZ, ~R4, P1 ;  /* 0x000000ffff047224 */ /* 0x000fe200008e0e04 */
[----:B------:R-:W-:Y:S01]  /*6830*/  ISETP.NE.U32.AND P1, PT, RZ, UR8, PT ;  /* 0x00000008ff007c0c */ /* 0x000fe2000bf25070 */
[----:B------:R-:W0:Y:S02]  /*6840*/  LDC R21, c[0x0][0x148] ;  /* 0x00005200ff157b82 */ /* 0x000e240000000800 */
[----:B------:R-:W-:Y:S01]  /*6850*/  IMAD R6, R4, UR4, RZ ;  /* 0x0000000404067c24 */ /* 0x000fe2000f8e02ff */
[----:B------:R-:W-:Y:S01]  /*6860*/  ISETP.NE.AND.EX P1, PT, RZ, UR9, PT, P1 ;  /* 0x00000009ff007c0c */ /* 0x000fe2000bf25310 */
[----:B------:R-:W-:Y:S01]  /*6870*/  IMAD.WIDE.U32 R4, R7, UR4, R16 ;  /* 0x0000000407047c25 */ /* 0x000fe2000f8e0010 */
[----:B------:R-:W-:-:S03]  /*6880*/  ULDC UR4, c[0x0][0x150] ;  /* 0x0000540000047ab9 */ /* 0x000fc60000000800 */
[----:B------:R-:W-:Y:S02]  /*6890*/  IMAD R7, R7, UR5, R6 ;  /* 0x0000000507077c24 */ /* 0x000fe4000f8e0206 */
[----:B------:R-:W-:Y:S01]  /*68a0*/  FMUL R6, R9, UR4 ;  /* 0x0000000409067c20 */ /* 0x000fe20008400000 */
[----:B------:R-:W-:Y:S01]  /*68b0*/  ULDC UR4, c[0x0][0x618] ;  /* 0x0001860000047ab9 */ /* 0x000fe20000000800 */
[----:B------:R-:W-:Y:S01]  /*68c0*/  ULDC UR5, c[0x0][0x154] ;  /* 0x0000550000057ab9 */ /* 0x000fe20000000800 */
[----:B------:R-:W-:-:S03]  /*68d0*/  IMAD.IADD R5, R5, 0x1, R7 ;  /* 0x0000000105057824 */ /* 0x000fc600078e0207 */
[----:B------:R-:W3:Y:S02]  /*68e0*/  F2I.U32.TRUNC.NTZ R6, R6 ;  /* 0x0000000600067305 */ /* 0x000ee4000020f000 */
[----:B------:R-:W-:Y:S02]  /*68f0*/  SHF.R.U64 R9, R4, UR4, R5 ;  /* 0x0000000404097c19 */ /* 0x000fe40008001205 */
[----:B-1----:R-:W-:-:S05]  /*6900*/  I2FP.F32.U32 R4, R14 ;  /* 0x0000000e00047245 */ /* 0x002fca0000201000 */
[----:B------:R-:W-:Y:S01]  /*6910*/  FMUL R22, R4, UR5 ;  /* 0x0000000504167c20 */ /* 0x000fe20008400000 */
[----:B------:R-:W-:Y:S01]  /*6920*/  SHF.R.U32.HI R4, RZ, UR4, R5 ;  /* 0x00000004ff047c19 */ /* 0x000fe20008011605 */
[----:B------:R-:W-:-:S03]  /*6930*/  ULDC UR4, c[0x0][0x658] ;  /* 0x0001960000047ab9 */ /* 0x000fc60000000800 */
[--C-:B------:R-:W-:Y:S01]  /*6940*/  SHF.R.U64 R20, R9, UR6, R4.reuse ;  /* 0x0000000609147c19 */ /* 0x100fe20008001204 */
[----:B------:R-:W1:Y:S01]  /*6950*/  F2I.U32.TRUNC.NTZ R22, R22 ;  /* 0x0000001600167305 */ /* 0x000e62000020f000 */
[----:B------:R-:W-:Y:S01]  /*6960*/  SHF.R.U32.HI R5, RZ, UR6, R4 ;  /* 0x00000006ff057c19 */ /* 0x000fe20008011604 */
[----:B---3--:R-:W-:-:S03]  /*6970*/  IMAD.MOV R6, RZ, RZ, -R6 ;  /* 0x000000ffff067224 */ /* 0x008fc600078e0a06 */
[----:B------:R-:W-:Y:S01]  /*6980*/  SHF.R.U64 R19, R20, UR4, R5 ;  /* 0x0000000414137c19 */ /* 0x000fe20008001205 */
[----:B--2---:R-:W-:Y:S01]  /*6990*/  IMAD R15, R24, R6, R15 ;  /* 0x00000006180f7224 */ /* 0x004fe200078e020f */
[----:B------:R-:W-:-:S03]  /*69a0*/  SHF.R.U32.HI R23, RZ, UR4, R5 ;  /* 0x00000004ff177c19 */ /* 0x000fc60008011605 */
[----:B------:R-:W-:Y:S02]  /*69b0*/  IMAD.MOV.U32 R4, RZ, RZ, R19 ;  /* 0x000000ffff047224 */ /* 0x000fe400078e0013 */
[----:B------:R-:W-:Y:S01]  /*69c0*/  IMAD.MOV.U32 R5, RZ, RZ, R23 ;  /* 0x000000ffff057224 */ /* 0x000fe200078e0017 */
[----:B-1----:R-:W-:Y:S06]  /*69d0*/  @!P1 BRA `(.L_x_178) ;  /* 0x0000000000289947 */ /* 0x002fec0003800000 */
[----:B------:R-:W-:Y:S02]  /*69e0*/  ULDC UR4, c[0x0][0x64c] ;  /* 0x0001930000047ab9 */ /* 0x000fe40000000800 */
[----:B------:R-:W-:-:S05]  /*69f0*/  IADD3 R5, P1, R19, UR4, RZ ;  /* 0x0000000413057c10 */ /* 0x000fca000ff3e0ff */
[----:B------:R-:W-:-:S04]  /*6a00*/  IMAD.X R23, RZ, RZ, R23, P1 ;  /* 0x000000ffff177224 */ /* 0x000fc800008e0617 */
[----:B------:R-:W-:-:S04]  /*6a10*/  IMAD.WIDE.U32 R6, R23, UR8, RZ ;  /* 0x0000000817067c25 */ /* 0x000fc8000f8e00ff */
[----:B------:R-:W-:-:S04]  /*6a20*/  IMAD.WIDE.U32 R6, P1, R5, UR9, R6 ;  /* 0x0000000905067c25 */ /* 0x000fc8000f820006 */
[----:B------:R-:W-:-:S04]  /*6a30*/  IMAD.WIDE.U32 R4, R5, UR8, RZ ;  /* 0x0000000805047c25 */ /* 0x000fc8000f8e00ff */
[----:B------:R-:W-:Y:S01]  /*6a40*/  IMAD.MOV.U32 R4, RZ, RZ, R7 ;  /* 0x000000ffff047224 */ /* 0x000fe200078e0007 */
[----:B------:R-:W-:Y:S01]  /*6a50*/  IADD3 RZ, P3, R5, R6, RZ ;  /* 0x0000000605ff7210 */ /* 0x000fe20007f7e0ff */
[----:B------:R-:W-:-:S04]  /*6a60*/  IMAD.X R5, RZ, RZ, RZ, P1 ;  /* 0x000000ffff057224 */ /* 0x000fc800008e06ff */
[----:B------:R-:W-:-:S08]  /*6a70*/  IMAD.WIDE.U32.X R4, R23, UR9, R4, P3 ;  /* 0x0000000917047c25 */ /* 0x000fd000098e0404 */
.L_x_178:
[----:B------:R-:W-:Y:S01]  /*6a80*/  ISETP.NE.AND P1, PT, R2, 0x1, PT ;  /* 0x000000010200780c */ /* 0x000fe20003f25270 */
[----:B------:R-:W-:Y:S01]  /*6a90*/  ULDC UR4, c[0x0][0x648] ;  /* 0x0001920000047ab9 */ /* 0x000fe20000000800 */
[----:B------:R-:W-:Y:S01]  /*6aa0*/  LOP3.LUT R20, R20, UR16, RZ, 0xc0, !PT ;  /* 0x0000001014147c12 */ /* 0x000fe2000f8ec0ff */
[----:B------:R-:W-:Y:S01]  /*6ab0*/  IMAD.MOV R22, RZ, RZ, -R22 ;  /* 0x000000ffff167224 */ /* 0x000fe200078e0a16 */
[----:B------:R-:W-:Y:S01]  /*6ac0*/  SHF.R.U64 R5, R4, UR4, R5 ;  /* 0x0000000404057c19 */ /* 0x000fe20008001205 */
[----:B------:R-:W-:Y:S01]  /*6ad0*/  ULDC UR4, c[0x0][0x638] ;  /* 0x00018e0000047ab9 */ /* 0x000fe20000000800 */
[----:B------:R-:W-:Y:S01]  /*6ae0*/  LOP3.LUT R6, R9, UR15, RZ, 0xc0, !PT ;  /* 0x0000000f09067c12 */ /* 0x000fe2000f8ec0ff */
[----:B------:R-:W-:Y:S02]  /*6af0*/  ULDC UR5, c[0x0][0x610] ;  /* 0x0001840000057ab9 */ /* 0x000fe40000000800 */
[----:B------:R-:W-:Y:S02]  /*6b00*/  IMAD.MOV R4, RZ, RZ, -R5 ;  /* 0x000000ffff047224 */ /* 0x000fe400078e0a05 */
[----:B------:R-:W-:-:S02]  /*6b10*/  IMAD R20, R5, UR17, R20 ;  /* 0x0000001105147c24 */ /* 0x000fc4000f8e0214 */
[----:B0-----:R-:W-:Y:S02]  /*6b20*/  @P1 IMAD R15, R21, R22, R14 ;  /* 0x00000016150f1224 */ /* 0x001fe400078e020e */
[----:B------:R-:W-:Y:S01]  /*6b30*/  IMAD R19, R4, UR4, R19 ;  /* 0x0000000404137c24 */ /* 0x000fe2000f8e0213 */
[----:B------:R-:W-:Y:S01]  /*6b40*/  ULDC UR4, c[0x0][0x600] ;  /* 0x0001800000047ab9 */ /* 0x000fe20000000800 */
[----:B------:R-:W-:Y:S02]  /*6b50*/  IMAD R15, R20, UR5, R15 ;  /* 0x00000005140f7c24 */ /* 0x000fe4000f8e020f */
[----:B------:R-:W-:Y:S02]  /*6b60*/  IMAD R6, R19, UR4, R6 ;  /* 0x0000000413067c24 */ /* 0x000fe4000f8e0206 */
[----:B------:R-:W-:-:S03]  /*6b70*/  IMAD.MOV.U32 R4, RZ, RZ, 0x1 ;  /* 0x00000001ff047424 */ /* 0x000fc600078e00ff */
[----:B------:R-:W-:Y:S02]  /*6b80*/  SEL R20, R6, R15, !P1 ;  /* 0x0000000f06147207 */ /* 0x000fe40004800000 */
[----:B------:R-:W-:-:S07]  /*6b90*/  SEL R19, R15, R6, !P1 ;  /* 0x000000060f137207 */ /* 0x000fce0004800000 */
.L_x_176:
[----:B------:R-:W-:Y:S05]  /*6ba0*/  BSYNC B1 ;  /* 0x0000000000017941 */ /* 0x000fea0003800000 */
.L_x_175:
[----:B------:R-:W-:-:S13]  /*6bb0*/  LOP3.LUT P1, RZ, R4, 0xff, RZ, 0xc0, !PT ;  /* 0x000000ff04ff7812 */ /* 0x000fda000782c0ff */
[----:B------:R-:W-:Y:S05]  /*6bc0*/  @P1 BRA `(.L_x_179) ;  /* 0xfffffff4004c1947 */ /* 0x000fea000383ffff */
[----:B------:R-:W-:Y:S05]  /*6bd0*/  BSYNC B0 ;  /* 0x0000000000007941 */ /* 0x000fea0003800000 */
.L_x_167:
[----:B------:R-:W-:-:S03]  /*6be0*/  UMOV UR4, 0xffffffff ;  /* 0xffffffff00047882 */ /* 0x000fc60000000000 */
[----:B------:R-:W-:Y:S05]  /*6bf0*/  BRA.DIV UR4, `(.L_x_180) ;  /* 0x0000000a04107947 */ /* 0x000fea000b800000 */
[----:B------:R-:W-:-:S13]  /*6c00*/  ELECT P6, URZ, PT ;  /* 0x00000000003f782f */ /* 0x000fda00038c0000 */
.L_x_201:
[----:B------:R-:W-:Y:S04]  /*6c10*/  BSSY B0, `(.L_x_181) ;  /* 0x000006a000007945 */ /* 0x000fe80003800000 */
[----:B------:R-:W-:Y:S05]  /*6c20*/  @!P6 BRA `(.L_x_182) ;  /* 0x0000000400a0e947 */ /* 0x000fea0003800000 */
[----:B------:R-:W-:-:S04]  /*6c30*/  LOP3.LUT R18, R18, 0x2, RZ, 0xfc, !PT ;  /* 0x0000000212127812 */ /* 0x000fc800078efcff */
[----:B------:R-:W-:-:S13]  /*6c40*/  ISETP.NE.AND P0, PT, R18, 0x3, PT ;  /* 0x000000031200780c */ /* 0x000fda0003f05270 */
[----:B------:R-:W-:Y:S05]  /*6c50*/  @!P0 BRA `(.L_x_183) ;  /* 0x0000000000048947 */ /* 0x000fea0003800000 */
[----:B------:R-:W-:Y:S01]  /*6c60*/  BPT.TRAP 0x1 ;  /* 0x000000040000795c */ /* 0x000fe20000300000 */
.L_x_183:
[----:B------:R-:W0:Y:S01]  /*6c70*/  S2R R3, SR_CgaCtaId ;  /* 0x0000000000037919 */ /* 0x000e220000008800 */
[----:B------:R-:W-:-:S04]  /*6c80*/  MOV R2, 0x400 ;  /* 0x0000040000027802 */ /* 0x000fc80000000f00 */
[----:B0-----:R-:W-:Y:S02]  /*6c90*/  LEA R3, R3, R2, 0x18 ;  /* 0x0000000203037211 */ /* 0x001fe400078ec0ff */
[----:B------:R-:W-:-:S03]  /*6ca0*/  SHF.L.U32 R2, R0, 0x1f, RZ ;  /* 0x0000001f00027819 */ /* 0x000fc600000006ff */
[----:B------:R-:W-:-:S04]  /*6cb0*/  VIADD R3, R3, 0x58 ;  /* 0x0000005803037836 */ /* 0x000fc80000000000 */
[C---:B------:R-:W-:Y:S02]  /*6cc0*/  IMAD R7, R12.reuse, 0x8, R3 ;  /* 0x000000080c077824 */ /* 0x040fe400078e0203 */
[----:B------:R-:W-:Y:S02]  /*6cd0*/  VIADD R12, R12, 0x1 ;  /* 0x000000010c0c7836 */ /* 0x000fe40000000000 */
[----:B------:R-:W0:Y:S03]  /*6ce0*/  SYNCS.PHASECHK.TRANS64.TRYWAIT P0, [R7+URZ], R2 ;  /* 0x00000002070075a7 */ /* 0x000e26000800017f */
[----:B------:R-:W-:-:S04]  /*6cf0*/  ISETP.NE.AND P1, PT, R12, 0xb, PT ;  /* 0x0000000b0c00780c */ /* 0x000fc80003f25270 */
[----:B------:R-:W-:Y:S02]  /*6d00*/  SEL R5, RZ, 0x1, P1 ;  /* 0x00000001ff057807 */ /* 0x000fe40000800000 */
[----:B------:R-:W-:Y:S02]  /*6d10*/  SEL R12, R12, RZ, P1 ;  /* 0x000000ff0c0c7207 */ /* 0x000fe40000800000 */
[----:B------:R-:W-:-:S03]  /*6d20*/  LOP3.LUT R5, R0, R5, RZ, 0x3c, !PT ;  /* 0x0000000500057212 */ /* 0x000fc600078e3cff */
[----:B------:R-:W-:Y:S01]  /*6d30*/  IMAD R9, R12, 0x8, R3 ;  /* 0x000000080c097824 */ /* 0x000fe200078e0203 */
[----:B------:R-:W-:Y:S01]  /*6d40*/  SHF.L.U32 R4, R5, 0x1f, RZ ;  /* 0x0000001f05047819 */ /* 0x000fe200000006ff */
[----:B0-----:R-:W-:Y:S06]  /*6d50*/  @!P0 BRA `(.L_x_184) ;  /* 0x0000000400d88947 */ /* 0x001fec0003800000 */
.L_x_202:
[----:B------:R-:W1:Y:S01]  /*6d60*/  SYNCS.PHASECHK.TRANS64.TRYWAIT P0, [R9+URZ], R4 ;  /* 0x00000004090075a7 */ /* 0x000e62000800017f */
[----:B------:R-:W-:-:S05]  /*6d70*/  VIADD R0, R12, 0x1 ;  /* 0x000000010c007836 */ /* 0x000fca0000000000 */
[----:B------:R-:W-:-:S04]  /*6d80*/  ISETP.NE.AND P1, PT, R0, 0xb, PT ;  /* 0x0000000b0000780c */ /* 0x000fc80003f25270 */
[----:B0-----:R-:W-:Y:S02]  /*6d90*/  SEL R2, RZ, 0x1, P1 ;  /* 0x00000001ff027807 */ /* 0x001fe40000800000 */
[----:B------:R-:W-:Y:S02]  /*6da0*/  SEL R0, R0, RZ, P1 ;  /* 0x000000ff00007207 */ /* 0x000fe40000800000 */
[----:B------:R-:W-:-:S03]  /*6db0*/  LOP3.LUT R7, R5, R2, RZ, 0x3c, !PT ;  /* 0x0000000205077212 */ /* 0x000fc600078e3cff */
[----:B------:R-:W-:Y:S01]  /*6dc0*/  IMAD R6, R0, 0x8, R3 ;  /* 0x0000000800067824 */ /* 0x000fe200078e0203 */
[----:B------:R-:W-:Y:S01]  /*6dd0*/  SHF.L.U32 R5, R7, 0x1f, RZ ;  /* 0x0000001f07057819 */ /* 0x000fe200000006ff */
[----:B-1----:R-:W-:Y:S06]  /*6de0*/  @!P0 BRA `(.L_x_185) ;  /* 0x0000000400c88947 */ /* 0x002fec0003800000 */
.L_x_203:
[----:B------:R-:W1:Y:S01]  /*6df0*/  SYNCS.PHASECHK.TRANS64.TRYWAIT P0, [R6+URZ], R5 ;  /* 0x00000005060075a7 */ /* 0x000e62000800017f */
[----:B------:R-:W-:-:S05]  /*6e00*/  VIADD R0, R0, 0x1 ;  /* 0x0000000100007836 */ /* 0x000fca0000000000 */
[----:B------:R-:W-:-:S04]  /*6e10*/  ISETP.NE.AND P1, PT, R0, 0xb, PT ;  /* 0x0000000b0000780c */ /* 0x000fc80003f25270 */
[----:B------:R-:W-:Y:S02]  /*6e20*/  SEL R2, RZ, 0x1, P1 ;  /* 0x00000001ff027807 */ /* 0x000fe40000800000 */
[----:B------:R-:W-:Y:S02]  /*6e30*/  SEL R0, R0, RZ, P1 ;  /* 0x000000ff00007207 */ /* 0x000fe40000800000 */
[----:B------:R-:W-:-:S03]  /*6e40*/  LOP3.LUT R7, R7, R2, RZ, 0x3c, !PT ;  /* 0x0000000207077212 */ /* 0x000fc600078e3cff */
[----:B0-----:R-:W-:Y:S01]  /*6e50*/  IMAD R9, R0, 0x8, R3 ;  /* 0x0000000800097824 */ /* 0x001fe200078e0203 */
[----:B------:R-:W-:Y:S01]  /*6e60*/  SHF.L.U32 R4, R7, 0x1f, RZ ;  /* 0x0000001f07047819 */ /* 0x000fe200000006ff */
[----:B-1----:R-:W-:Y:S06]  /*6e70*/  @!P0 BRA `(.L_x_186) ;  /* 0x0000000400b88947 */ /* 0x002fec0003800000 */
.L_x_204:
        /* <DEDUP_REMOVED lines=9> */
.L_x_205:
        /* <DEDUP_REMOVED lines=9> */
.L_x_206:
        /* <DEDUP_REMOVED lines=9> */
.L_x_207:
        /* <DEDUP_REMOVED lines=9> */
.L_x_208:
        /* <DEDUP_REMOVED lines=9> */
.L_x_209:
        /* <DEDUP_REMOVED lines=9> */
.L_x_210:
[----:B------:R-:W1:Y:S01]  /*71e0*/  SYNCS.PHASECHK.TRANS64.TRYWAIT P0, [R9+URZ], R4 ;  /* 0x00000004090075a7 */ /* 0x000e62000800017f */
[----:B------:R-:W-:-:S05]  /*71f0*/  VIADD R0, R0, 0x1 ;  /* 0x0000000100007836 */ /* 0x000fca0000000000 */
[----:B------:R-:W-:-:S04]  /*7200*/  ISETP.NE.AND P1, PT, R0, 0xb, PT ;  /* 0x0000000b0000780c */ /* 0x000fc80003f25270 */
[----:B------:R-:W-:Y:S02]  /*7210*/  SEL R2, RZ, 0x1, P1 ;  /* 0x00000001ff027807 */ /* 0x000fe40000800000 */
[----:B------:R-:W-:Y:S02]  /*7220*/  SEL R0, R0, RZ, P1 ;  /* 0x000000ff00007207 */ /* 0x000fe40000800000 */
[----:B------:R-:W-:Y:S01]  /*7230*/  LOP3.LUT R2, R7, R2, RZ, 0x3c, !PT ;  /* 0x0000000207027212 */ /* 0x000fe200078e3cff */
[----:B-1----:R-:W-:Y:S06]  /*7240*/  @!P0 BRA `(.L_x_193) ;  /* 0x0000000400508947 */ /* 0x002fec0003800000 */
.L_x_211:
[----:B------:R-:W-:Y:S01]  /*7250*/  IMAD R3, R0, 0x8, R3 ;  /* 0x0000000800037824 */ /* 0x000fe200078e0203 */
[----:B------:R-:W-:-:S07]  /*7260*/  SHF.L.U32 R0, R2, 0x1f, RZ ;  /* 0x0000001f02007819 */ /* 0x000fce00000006ff */
.L_x_194:
[----:B--2---:R2:W3:Y:S02]  /*7270*/  SYNCS.PHASECHK.TRANS64.TRYWAIT P0, [R3+URZ], R0 ;  /* 0x00000000030075a7 */ /* 0x0044e4000800017f */
[----:B---3--:R-:W-:Y:S05]  /*7280*/  @!P0 NANOSLEEP.SYNCS 0x989680 ;  /* 0x009896800000895d */ /* 0x008fea0003900000 */
[----:B------:R-:W3:Y:S02]  /*7290*/  @!P0 SYNCS.PHASECHK.TRANS64 P0, [R3+URZ], R0 ;  /* 0x00000000030085a7 */ /* 0x000ee4000800007f */
[----:B---3--:R-:W-:Y:S05]  /*72a0*/  @!P0 BRA `(.L_x_194) ;  /* 0xfffffffc00f08947 */ /* 0x008fea000383ffff */
.L_x_182:
[----:B------:R-:W-:Y:S05]  /*72b0*/  BSYNC B0 ;  /* 0x0000000000007941 */ /* 0x000fea0003800000 */
.L_x_181:
[----:B------:R-:W-:Y:S05]  /*72c0*/  EXIT ;  /* 0x000000000000794d */ /* 0x000fea0003800000 */
.L_x_18:
[----:B-1----:R1:W2:Y:S02]  /*72d0*/  SYNCS.PHASECHK.TRANS64.TRYWAIT P1, [R3+URZ], R0 ;  /* 0x00000000030075a7 */ /* 0x0022a4000802017f */
[----:B--2---:R-:W-:Y:S05]  /*72e0*/  @!P1 NANOSLEEP.SYNCS 0x989680 ;  /* 0x009896800000995d */ /* 0x004fea0003900000 */
[----:B------:R-:W2:Y:S02]  /*72f0*/  @!P1 SYNCS.PHASECHK.TRANS64 P1, [R3+URZ], R0 ;  /* 0x00000000030095a7 */ /* 0x000ea4000802007f */
[----:B--2---:R-:W-:Y:S05]  /*7300*/  @!P1 BRA `(.L_x_18) ;  /* 0xfffffffc00f09947 */ /* 0x004fea000383ffff */
[----:B------:R-:W-:Y:S05]  /*7310*/  BRA `(.L_x_17) ;  /* 0xffffffa000a87947 */ /* 0x000fea000383ffff */
.L_x_23:
[----:B-1----:R1:W2:Y:S02]  /*7320*/  SYNCS.PHASECHK.TRANS64.TRYWAIT P1, [R5+URZ], R4 ;  /* 0x00000004050075a7 */ /* 0x0022a4000802017f */
[----:B--2---:R-:W-:Y:S05]  /*7330*/  @!P1 NANOSLEEP.SYNCS 0x989680 ;  /* 0x009896800000995d */ /* 0x004fea0003900000 */
[----:B------:R-:W2:Y:S02]  /*7340*/  @!P1 SYNCS.PHASECHK.TRANS64 P1, [R5+URZ], R4 ;  /* 0x00000004050095a7 */ /* 0x000ea4000802007f */
[----:B--2---:R-:W-:Y:S05]  /*7350*/  @!P1 BRA `(.L_x_23) ;  /* 0xfffffffc00f09947 */ /* 0x004fea000383ffff */
[----:B------:R-:W-:Y:S05]  /*7360*/  BRA `(.L_x_22) ;  /* 0xffffffa4007c7947 */ /* 0x000fea000383ffff */
.L_x_168:
[----:B------:R-:W-:Y:S01]  /*7370*/  BSSY B1, `(.L_x_195) ;  /* 0x0000006000017945 */ /* 0x000fe20003800000 */
[----:B------:R-:W-:-:S07]  /*7380*/  IMAD.MOV.U32 R15, RZ, RZ, -0x1 ;  /* 0xffffffffff0f7424 */ /* 0x000fce00078e00ff */
[----:B------:R-:W-:Y:S05]  /*7390*/  WARPSYNC.COLLECTIVE R15, `(.L_x_196) ;  /* 0x000000000f0c7348 */ /* 0x000fea0003c00000 */
[----:B------:R-:W-:Y:S02]  /*73a0*/  ELECT P6, UR62, PT ;  /* 0x00000000003e782f */ /* 0x000fe400038c0000 */
[----:B------:R-:W-:Y:S01]  /*73b0*/  MOV R14, UR62 ;  /* 0x0000003e000e7c02 */ /* 0x000fe20008000f00 */
[----:B------:R-:W-:Y:S10]  /*73c0*/  ENDCOLLECTIVE ;  /* 0x000000000000791b */ /* 0x000ff40003800000 */
.L_x_196:
[----:B------:R-:W-:Y:S05]  /*73d0*/  BSYNC B1 ;  /* 0x0000000000017941 */ /* 0x000fea0003800000 */
.L_x_195:
[----:B------:R-:W-:Y:S05]  /*73e0*/  BRA `(.L_x_197) ;  /* 0xffffffec00507947 */ /* 0x000fea000383ffff */
.L_x_171:
[----:B0-----:R0:W1:Y:S02]  /*73f0*/  SYNCS.PHASECHK.TRANS64.TRYWAIT P1, [R14+URZ+0x58], R7 ;  /* 0x000058070e0075a7 */ /* 0x001064000802017f */
[----:B-1----:R-:W-:Y:S05]  /*7400*/  @!P1 NANOSLEEP.SYNCS 0x989680 ;  /* 0x009896800000995d */ /* 0x002fea0003900000 */
[----:B------:R-:W1:Y:S02]  /*7410*/  @!P1 SYNCS.PHASECHK.TRANS64 P1, [R14+URZ+0x58], R7 ;  /* 0x000058070e0095a7 */ /* 0x000e64000802007f */
[----:B-1----:R-:W-:Y:S05]  /*7420*/  @!P1 BRA `(.L_x_171) ;  /* 0xfffffffc00f09947 */ /* 0x002fea000383ffff */
[----:B------:R-:W-:Y:S05]  /*7430*/  BRA `(.L_x_198) ;  /* 0xffffffec00847947 */ /* 0x000fea000383ffff */
.L_x_180:
[----:B------:R-:W-:Y:S01]  /*7440*/  BSSY B0, `(.L_x_199) ;  /* 0x0000006000007945 */ /* 0x000fe20003800000 */
[----:B------:R-:W-:-:S07]  /*7450*/  IMAD.MOV.U32 R15, RZ, RZ, -0x1 ;  /* 0xffffffffff0f7424 */ /* 0x000fce00078e00ff */
[----:B------:R-:W-:Y:S05]  /*7460*/  WARPSYNC.COLLECTIVE R15, `(.L_x_200) ;  /* 0x000000000f0c7348 */ /* 0x000fea0003c00000 */
[----:B------:R-:W-:Y:S02]  /*7470*/  ELECT P6, UR62, PT ;  /* 0x00000000003e782f */ /* 0x000fe400038c0000 */
[----:B------:R-:W-:Y:S01]  /*7480*/  MOV R14, UR62 ;  /* 0x0000003e000e7c02 */ /* 0x000fe20008000f00 */
[----:B------:R-:W-:Y:S10]  /*7490*/  ENDCOLLECTIVE ;  /* 0x000000000000791b */ /* 0x000ff40003800000 */
.L_x_200:
[----:B------:R-:W-:Y:S05]  /*74a0*/  BSYNC B0 ;  /* 0x0000000000007941 */ /* 0x000fea0003800000 */
.L_x_199:
[----:B------:R-:W-:Y:S05]  /*74b0*/  BRA `(.L_x_201) ;  /* 0xfffffff400d47947 */ /* 0x000fea000383ffff */
.L_x_184:
[----:B0-----:R0:W1:Y:S02]  /*74c0*/  SYNCS.PHASECHK.TRANS64.TRYWAIT P0, [R7+URZ], R2 ;  /* 0x00000002070075a7 */ /* 0x001064000800017f */
[----:B-1----:R-:W-:Y:S05]  /*74d0*/  @!P0 NANOSLEEP.SYNCS 0x989680 ;  /* 0x009896800000895d */ /* 0x002fea0003900000 */
[----:B------:R-:W1:Y:S02]  /*74e0*/  @!P0 SYNCS.PHASECHK.TRANS64 P0, [R7+URZ], R2 ;  /* 0x00000002070085a7 */ /* 0x000e64000800007f */
[----:B-1----:R-:W-:Y:S05]  /*74f0*/  @!P0 BRA `(.L_x_184) ;  /* 0xfffffffc00f08947 */ /* 0x002fea000383ffff */
[----:B------:R-:W-:Y:S05]  /*7500*/  BRA `(.L_x_202) ;  /* 0xfffffff800147947 */ /* 0x000fea000383ffff */
.L_x_185:
[----:B0-----:R0:W1:Y:S02]  /*7510*/  SYNCS.PHASECHK.TRANS64.TRYWAIT P0, [R9+URZ], R4 ;  /* 0x00000004090075a7 */ /* 0x001064000800017f */
[----:B-1----:R-:W-:Y:S05]  /*7520*/  @!P0 NANOSLEEP.SYNCS 0x989680 ;  /* 0x009896800000895d */ /* 0x002fea0003900000 */
[----:B------:R-:W1:Y:S02]  /*7530*/  @!P0 SYNCS.PHASECHK.TRANS64 P0, [R9+URZ], R4 ;  /* 0x00000004090085a7 */ /* 0x000e64000800007f */
[----:B-1----:R-:W-:Y:S05]  /*7540*/  @!P0 BRA `(.L_x_185) ;  /* 0xfffffffc00f08947 */ /* 0x002fea000383ffff */
[----:B------:R-:W-:Y:S05]  /*7550*/  BRA `(.L_x_203) ;  /* 0xfffffff800247947 */ /* 0x000fea000383ffff */
.L_x_186:
[----:B0-----:R0:W1:Y:S02]  /*7560*/  SYNCS.PHASECHK.TRANS64.TRYWAIT P0, [R6+URZ], R5 ;  /* 0x00000005060075a7 */ /* 0x001064000800017f */
[----:B-1----:R-:W-:Y:S05]  /*7570*/  @!P0 NANOSLEEP.SYNCS 0x989680 ;  /* 0x009896800000895d */ /* 0x002fea0003900000 */
[----:B------:R-:W1:Y:S02]  /*7580*/  @!P0 SYNCS.PHASECHK.TRANS64 P0, [R6+URZ], R5 ;  /* 0x00000005060085a7 */ /* 0x000e64000800007f */
[----:B-1----:R-:W-:Y:S05]  /*7590*/  @!P0 BRA `(.L_x_186) ;  /* 0xfffffffc00f08947 */ /* 0x002fea000383ffff */
[----:B------:R-:W-:Y:S05]  /*75a0*/  BRA `(.L_x_204) ;  /* 0xfffffff800347947 */ /* 0x000fea000383ffff */
.L_x_187:
[----:B0-----:R0:W1:Y:S02]  /*75b0*/  SYNCS.PHASECHK.TRANS64.TRYWAIT P0, [R9+URZ], R4 ;  /* 0x00000004090075a7 */ /* 0x001064000800017f */
[----:B-1----:R-:W-:Y:S05]  /*75c0*/  @!P0 NANOSLEEP.SYNCS 0x989680 ;  /* 0x009896800000895d */ /* 0x002fea0003900000 */
[----:B------:R-:W1:Y:S02]  /*75d0*/  @!P0 SYNCS.PHASECHK.TRANS64 P0, [R9+URZ], R4 ;  /* 0x00000004090085a7 */ /* 0x000e64000800007f */
[----:B-1----:R-:W-:Y:S05]  /*75e0*/  @!P0 BRA `(.L_x_187) ;  /* 0xfffffffc00f08947 */ /* 0x002fea000383ffff */
[----:B------:R-:W-:Y:S05]  /*75f0*/  BRA `(.L_x_205) ;  /* 0xfffffff800447947 */ /* 0x000fea000383ffff */
.L_x_188:
[----:B0-----:R0:W1:Y:S02]  /*7600*/  SYNCS.PHASECHK.TRANS64.TRYWAIT P0, [R6+URZ], R5 ;  /* 0x00000005060075a7 */ /* 0x001064000800017f */
[----:B-1----:R-:W-:Y:S05]  /*7610*/  @!P0 NANOSLEEP.SYNCS 0x989680 ;  /* 0x009896800000895d */ /* 0x002fea0003900000 */
[----:B------:R-:W1:Y:S02]  /*7620*/  @!P0 SYNCS.PHASECHK.TRANS64 P0, [R6+URZ], R5 ;  /* 0x00000005060085a7 */ /* 0x000e64000800007f */
[----:B-1----:R-:W-:Y:S05]  /*7630*/  @!P0 BRA `(.L_x_188) ;  /* 0xfffffffc00f08947 */ /* 0x002fea000383ffff */
[----:B------:R-:W-:Y:S05]  /*7640*/  BRA `(.L_x_206) ;  /* 0xfffffff800547947 */ /* 0x000fea000383ffff */
.L_x_189:
[----:B0-----:R0:W1:Y:S02]  /*7650*/  SYNCS.PHASECHK.TRANS64.TRYWAIT P0, [R9+URZ], R4 ;  /* 0x00000004090075a7 */ /* 0x001064000800017f */
[----:B-1----:R-:W-:Y:S05]  /*7660*/  @!P0 NANOSLEEP.SYNCS 0x989680 ;  /* 0x009896800000895d */ /* 0x002fea0003900000 */
[----:B------:R-:W1:Y:S02]  /*7670*/  @!P0 SYNCS.PHASECHK.TRANS64 P0, [R9+URZ], R4 ;  /* 0x00000004090085a7 */ /* 0x000e64000800007f */
[----:B-1----:R-:W-:Y:S05]  /*7680*/  @!P0 BRA `(.L_x_189) ;  /* 0xfffffffc00f08947 */ /* 0x002fea000383ffff */
[----:B------:R-:W-:Y:S05]  /*7690*/  BRA `(.L_x_207) ;  /* 0xfffffff800647947 */ /* 0x000fea000383ffff */
.L_x_190:
[----:B0-----:R0:W1:Y:S02]  /*76a0*/  SYNCS.PHASECHK.TRANS64.TRYWAIT P0, [R6+URZ], R5 ;  /* 0x00000005060075a7 */ /* 0x001064000800017f */
[----:B-1----:R-:W-:Y:S05]  /*76b0*/  @!P0 NANOSLEEP.SYNCS 0x989680 ;  /* 0x009896800000895d */ /* 0x002fea0003900000 */
[----:B------:R-:W1:Y:S02]  /*76c0*/  @!P0 SYNCS.PHASECHK.TRANS64 P0, [R6+URZ], R5 ;  /* 0x00000005060085a7 */ /* 0x000e64000800007f */
[----:B-1----:R-:W-:Y:S05]  /*76d0*/  @!P0 BRA `(.L_x_190) ;  /* 0xfffffffc00f08947 */ /* 0x002fea000383ffff */
[----:B------:R-:W-:Y:S05]  /*76e0*/  BRA `(.L_x_208) ;  /* 0xfffffff800747947 */ /* 0x000fea000383ffff */
.L_x_191:
[----:B0-----:R0:W1:Y:S02]  /*76f0*/  SYNCS.PHASECHK.TRANS64.TRYWAIT P0, [R9+URZ], R4 ;  /* 0x00000004090075a7 */ /* 0x001064000800017f */
[----:B-1----:R-:W-:Y:S05]  /*7700*/  @!P0 NANOSLEEP.SYNCS 0x989680 ;  /* 0x009896800000895d */ /* 0x002fea0003900000 */
[----:B------:R-:W1:Y:S02]  /*7710*/  @!P0 SYNCS.PHASECHK.TRANS64 P0, [R9+URZ], R4 ;  /* 0x00000004090085a7 */ /* 0x000e64000800007f */
[----:B-1----:R-:W-:Y:S05]  /*7720*/  @!P0 BRA `(.L_x_191) ;  /* 0xfffffffc00f08947 */ /* 0x002fea000383ffff */
[----:B------:R-:W-:Y:S05]  /*7730*/  BRA `(.L_x_209) ;  /* 0xfffffff800847947 */ /* 0x000fea000383ffff */
.L_x_192:
[----:B0-----:R0:W1:Y:S02]  /*7740*/  SYNCS.PHASECHK.TRANS64.TRYWAIT P0, [R6+URZ], R5 ;  /* 0x00000005060075a7 */ /* 0x001064000800017f */
[----:B-1----:R-:W-:Y:S05]  /*7750*/  @!P0 NANOSLEEP.SYNCS 0x989680 ;  /* 0x009896800000895d */ /* 0x002fea0003900000 */
[----:B------:R-:W1:Y:S02]  /*7760*/  @!P0 SYNCS.PHASECHK.TRANS64 P0, [R6+URZ], R5 ;  /* 0x00000005060085a7 */ /* 0x000e64000800007f */
[----:B-1----:R-:W-:Y:S05]  /*7770*/  @!P0 BRA `(.L_x_192) ;  /* 0xfffffffc00f08947 */ /* 0x002fea000383ffff */
[----:B------:R-:W-:Y:S05]  /*7780*/  BRA `(.L_x_210) ;  /* 0xfffffff800947947 */ /* 0x000fea000383ffff */
.L_x_193:
[----:B-1----:R1:W2:Y:S02]  /*7790*/  SYNCS.PHASECHK.TRANS64.TRYWAIT P0, [R9+URZ], R4 ;  /* 0x00000004090075a7 */ /* 0x0022a4000800017f */
[----:B--2---:R-:W-:Y:S05]  /*77a0*/  @!P0 NANOSLEEP.SYNCS 0x989680 ;  /* 0x009896800000895d */ /* 0x004fea0003900000 */
[----:B------:R-:W2:Y:S02]  /*77b0*/  @!P0 SYNCS.PHASECHK.TRANS64 P0, [R9+URZ], R4 ;  /* 0x00000004090085a7 */ /* 0x000ea4000800007f */
[----:B--2---:R-:W-:Y:S05]  /*77c0*/  @!P0 BRA `(.L_x_193) ;  /* 0xfffffffc00f08947 */ /* 0x004fea000383ffff */
[----:B------:R-:W-:Y:S05]  /*77d0*/  BRA `(.L_x_211) ;  /* 0xfffffff8009c7947 */ /* 0x000fea000383ffff */
.L_x_212:
[----:B------:R-:W-:-:S00]  /*77e0*/  BRA `(.L_x_212) ;  /* 0xfffffffc00fc7947 */ /* 0x000fc0000383ffff */
[----:B------:R-:W-:-:S00]  /*77f0*/  NOP ;  /* 0x0000000000007918 */ /* 0x000fc00000000000 */
        /* <DEDUP_REMOVED lines=8> */
.L_x_213:


//--------------------- .nv.global.init           --------------------------
	.section	.nv.global.init,"aw",@progbits
.nv.global.init:
	.type		$str$22,@object
	.size		$str$22,($str$23 - $str$22)
$str$22:
        /*0000*/ 	.byte	0x6b, 0x5f, 0x74, 0x69, 0x6c, 0x65, 0x5f, 0x63, 0x6f, 0x75, 0x6e, 0x74, 0x20, 0x3e, 0x3d, 0x20
        /*0010*/ 	.byte	0x31, 0x00
	.type		$str$23,@object
	.size		$str$23,(__unnamed_1 - $str$23)
$str$23:
        /*0012*/ 	.byte	0x2f, 0x74, 0x6d, 0x70, 0x2f, 0x63, 0x75, 0x74, 0x6c, 0x61, 0x73, 0x73, 0x5f, 0x73, 0x77, 0x65
        /*0022*/ 	.byte	0x65, 0x70, 0x5f, 0x73, 0x72, 0x63, 0x2f, 0x69, 0x6e, 0x63, 0x6c, 0x75, 0x64, 0x65, 0x2f, 0x63
        /*0032*/ 	.byte	0x75, 0x74, 0x6c, 0x61, 0x73, 0x73, 0x2f, 0x67, 0x65, 0x6d, 0x6d, 0x2f, 0x63, 0x6f, 0x6c, 0x6c
        /*0042*/ 	.byte	0x65, 0x63, 0x74, 0x69, 0x76, 0x65, 0x2f, 0x73, 0x6d, 0x39, 0x30, 0x5f, 0x6d, 0x6d, 0x61, 0x5f
        /*0052*/ 	.byte	0x74, 0x6d, 0x61, 0x5f, 0x67, 0x6d, 0x6d, 0x61, 0x5f, 0x73, 0x73, 0x5f, 0x77, 0x61, 0x72, 0x70
        /*0062*/ 	.byte	0x73, 0x70, 0x65, 0x63, 0x69, 0x61, 0x6c, 0x69, 0x7a, 0x65, 0x64, 0x2e, 0x68, 0x70, 0x70, 0x00
	.type		__unnamed_1,@object
	.size		__unnamed_1,(.L_0 - __unnamed_1)
__unnamed_1:
        /*0072*/ 	.byte	0x76, 0x6f, 0x69, 0x64, 0x20, 0x63, 0x75, 0x74, 0x6c, 0x61, 0x73, 0x73, 0x3a, 0x3a, 0x67, 0x65
        /* <DEDUP_REMOVED lines=171> */
        /*0b32*/ 	.byte	0x74, 0x65, 0x3a, 0x3a, 0x69, 0x64, 0x65, 0x6e, 0x74, 0x69, 0x74, 0x79, 0x5d, 0x00
.L_0:


//--------------------- .nv.shared._ZN7cutlass13device_kernelINS_4gemm6kernel13GemmUniversalIN4cute5tupleIJiiiiEEENS1_10collective13CollectiveMmaINS1_34MainloopSm90TmaGmmaWarpSpecializedILi11ENS5_IJNS4_1CILi1EEESB_SB_EEENS1_35KernelTmaWarpSpecializedCooperativeEEENS5_IJNSA_ILi256EEENSA_ILi64EEESG_EEEaNS5_IJlSB_lEEEaSI_NS4_8TiledMMAINS4_8MMA_AtomIJNS4_4SM904GMMA26MMA_64x64x32_S32S8S8_SS_TNEEEENS4_6LayoutINS5_IJNSA_ILi2EEESB_SB_EEENS5_IJSB_NSA_ILi0EEESS_EEEEENS5_IJNS4_10UnderscoreESV_SV_EEEEENS4_13SM90_TMA_LOADENS4_14ComposedLayoutINS4_7SwizzleILi2ELi4ELi3EEENS4_18smem_ptr_flag_bitsILi8EEENSP_INS5_IJNSA_ILi8EEESG_EEENS5_IJSG_SB_EEEEEEEvNS4_8identityESY_S18_vS19_EENS_8epilogue10collective6detail29Sm90TmaWarpSpecializedAdapterINS1C_15DefaultEpilogueIaSI_SI_NS1B_6thread17LinearCombinationIaLi1EiiLNS1G_9ScaleType4KindE0ELNS_15FloatRoundStyleE2EaEENS1_15EpilogueDefaultEEEEEvvEEEEvNT_6ParamsE --------------------------
	.section	.nv.shared._ZN7cutlass13device_kernelINS_4gemm6kernel13GemmUniversalIN4cute5tupleIJiiiiEEENS1_10collective13CollectiveMmaINS1_34MainloopSm90TmaGmmaWarpSpecializedILi11ENS5_IJNS4_1CILi1EEESB_SB_EEENS1_35KernelTmaWarpSpecializedCooperativeEEENS5_IJNSA_ILi256EEENSA_ILi64EEESG_EEEaNS5_IJlSB_lEEEaSI_NS4_8TiledMMAINS4_8MMA_AtomIJNS4_4SM904GMMA26MMA_64x64x32_S32S8S8_SS_TNEEEENS4_6LayoutINS5_IJNSA_ILi2EEESB_SB_EEENS5_IJSB_NSA_ILi0EEESS_EEEEENS5_IJNS4_10UnderscoreESV_SV_EEEEENS4_13SM90_TMA_LOADENS4_14ComposedLayoutINS4_7SwizzleILi2ELi4ELi3EEENS4_18smem_ptr_flag_bitsILi8EEENSP_INS5_IJNSA_ILi8EEESG_EEENS5_IJSG_SB_EEEEEEEvNS4_8identityESY_S18_vS19_EENS_8epilogue10collective6detail29Sm90TmaWarpSpecializedAdapterINS1C_15DefaultEpilogueIaSI_SI_NS1B_6thread17LinearCombinationIaLi1EiiLNS1G_9ScaleType4KindE0ELNS_15FloatRoundStyleE2EaEENS1_15EpilogueDefaultEEEEEvvEEEEvNT_6ParamsE,"aw",@nobits
	.sectionflags	@""
	.align	16
	.zero		1024


//--------------------- .nv.shared.reserved.0     --------------------------
	.section	.nv.shared.reserved.0,"aw",@nobits
	.weak		__nv_reservedSMEM_offset_0_alias
	.size		__nv_reservedSMEM_offset_0_alias, 0, 0
	.other		__nv_reservedSMEM_offset_0_alias,@"STO_CUDA_RESERVED_SHARED STV_DEFAULT"
__nv_reservedSMEM_offset_0_alias:
	.zero		0


//--------------------- .nv.global                --------------------------
	.section	.nv.global,"aw",@nobits
.nv.global:
	.type		_ZN40_INTERNAL_ec06dd34_4_k_cu_44430e90_206984cute1_E,@object
	.size		_ZN40_INTERNAL_ec06dd34_4_k_cu_44430e90_206984cute1_E,(_ZN40_INTERNAL_ec06dd34_4_k_cu_44430e90_206984cuda3std3__45__cpo6cbeginE - _ZN40_INTERNAL_ec06dd34_4_k_cu_44430e90_206984cute1_E)
_ZN40_INTERNAL_ec06dd34_4_k_cu_44430e90_206984cute1_E:
	.zero		1
	.type		_ZN40_INTERNAL_ec06dd34_4_k_cu_44430e90_206984cuda3std3__45__cpo6cbeginE,@object
	.size		_ZN40_INTERNAL_ec06dd34_4_k_cu_44430e90_206984cuda3std3__45__cpo6cbeginE,(_ZN40_INTERNAL_ec06dd34_4_k_cu_44430e90_206984cuda3std3__48in_placeE - _ZN40_INTERNAL_ec06dd34_4_k_cu_44430e90_206984cuda3std3__45__cpo6cbeginE)
_ZN40_INTERNAL_ec06dd34_4_k_cu_44430e90_206984cuda3std3__45__cpo6cbeginE:
	.zero		1
	.type		_ZN40_INTERNAL_ec06dd34_4_k_cu_44430e90_206984cuda3std3__48in_placeE,@object
	.size		_ZN40_INTERNAL_ec06dd34_4_k_cu_44430e90_206984cuda3std3__48in_placeE,(_ZN40_INTERNAL_ec06dd34_4_k_cu_44430e90_206984cuda3std6ranges3__45__cpo9iter_moveE - _ZN40_INTERNAL_ec06dd34_4_k_cu_44430e90_206984cuda3std3__48in_placeE)
_ZN40_INTERNAL_ec06dd34_4_k_cu_44430e90_206984cuda3std3__48in_placeE:
	.zero		1
	.type		_ZN40_INTERNAL_ec06dd34_4_k_cu_44430e90_206984cuda3std6ranges3__45__cpo9iter_moveE,@object
	.size		_ZN40_INTERNAL_ec06dd34_4_k_cu_44430e90_206984cuda3std6ranges3__45__cpo9iter_moveE,(_ZN40_INTERNAL_ec06dd34_4_k_cu_44430e90_206984cuda3std3__45__cpo5beginE - _ZN40_INTERNAL_ec06dd34_4_k_cu_44430e90_206984cuda3std6ranges3__45__cpo9iter_moveE)
_ZN40_INTERNAL_ec06dd34_4_k_cu_44430e90_206984cuda3std6ranges3__45__cpo9iter_moveE:
	.zero		1
	.type		_ZN40_INTERNAL_ec06dd34_4_k_cu_44430e90_206984cuda3std3__45__cpo5beginE,@object
	.size		_ZN40_INTERNAL_ec06dd34_4_k_cu_44430e90_206984cuda3std3__45__cpo5beginE,(_ZN40_INTERNAL_ec06dd34_4_k_cu_44430e90_206984cuda3std3__442_GLOBAL__N__ec06dd34_4_k_cu_44430e90_206986ignoreE - _ZN40_INTERNAL_ec06dd34_4_k_cu_44430e90_206984cuda3std3__45__cpo5beginE)
_ZN40_INTERNAL_ec06dd34_4_k_cu_44430e90_206984cuda3std3__45__cpo5beginE:
	.zero		1
	.type		_ZN40_INTERNAL_ec06dd34_4_k_cu_44430e90_206984cuda3std3__442_GLOBAL__N__ec06dd34_4_k_cu_44430e90_206986ignoreE,@object
	.size		_ZN40_INTERNAL_ec06dd34_4_k_cu_44430e90_206984cuda3std3__442_GLOBAL__N__ec06dd34_4_k_cu_44430e90_206986ignoreE,(_ZN40_INTERNAL_ec06dd34_4_k_cu_44430e90_206984cute7productE - _ZN40_INTERNAL_ec06dd34_4_k_cu_44430e90_206984cuda3std3__442_GLOBAL__N__ec06dd34_4_k_cu_44430e90_206986ignoreE)
_ZN40_INTERNAL_ec06dd34_4_k_cu_44430e90_206984cuda3std3__442_GLOBAL__N__ec06dd34_4_k_cu_44430e90_206986ignoreE:
	.zero		1
	.type		_ZN40_INTERNAL_ec06dd34_4_k_cu_44430e90_206984cute7productE,@object
	.size		_ZN40_INTERNAL_ec06dd34_4_k_cu_44430e90_206984cute7productE,(_ZN40_INTERNAL_ec06dd34_4_k_cu_44430e90_206984cuda3std3__45__cpo3endE - _ZN40_INTERNAL_ec06dd34_4_k_cu_44430e90_206984cute7productE)
_ZN40_INTERNAL_ec06dd34_4_k_cu_44430e90_206984cute7productE:
	.zero		1
	.type		_ZN40_INTERNAL_ec06dd34_4_k_cu_44430e90_206984cuda3std3__45__cpo3endE,@object
	.size		_ZN40_INTERNAL_ec06dd34_4_k_cu_44430e90_206984cuda3std3__45__cpo3endE,(_ZN40_INTERNAL_ec06dd34_4_k_cu_44430e90_206984cuda3std3__419piecewise_constructE - _ZN40_INTERNAL_ec06dd34_4_k_cu_44430e90_206984cuda3std3__45__cpo3endE)
_ZN40_INTERNAL_ec06dd34_4_k_cu_44430e90_206984cuda3std3__45__cpo3endE:
	.zero		1
	.type		_ZN40_INTERNAL_ec06dd34_4_k_cu_44430e90_206984cuda3std3__419piecewise_constructE,@object
	.size		_ZN40_INTERNAL_ec06dd34_4_k_cu_44430e90_206984cuda3std3__419piecewise_constructE,(_ZN40_INTERNAL_ec06dd34_4_k_cu_44430e90_206984cuda3std3__45__cpo4cendE - _ZN40_INTERNAL_ec06dd34_4_k_cu_44430e90_206984cuda3std3__419piecewise_constructE)
_ZN40_INTERNAL_ec06dd34_4_k_cu_44430e90_206984cuda3std3__419piecewise_constructE:
	.zero		1
	.type		_ZN40_INTERNAL_ec06dd34_4_k_cu_44430e90_206984cuda3std3__45__cpo4cendE,@object
	.size		_ZN40_INTERNAL_ec06dd34_4_k_cu_44430e90_206984cuda3std3__45__cpo4cendE,(_ZN40_INTERNAL_ec06dd34_4_k_cu_44430e90_206984cuda3std6ranges3__45__cpo4swapE - _ZN40_INTERNAL_ec06dd34_4_k_cu_44430e90_206984cuda3std3__45__cpo4cendE)
_ZN40_INTERNAL_ec06dd34_4_k_cu_44430e90_206984cuda3std3__45__cpo4cendE:
	.zero		1
	.type		_ZN40_INTERNAL_ec06dd34_4_k_cu_44430e90_206984cuda3std6ranges3__45__cpo4swapE,@object
	.size		_ZN40_INTERNAL_ec06dd34_4_k_cu_44430e90_206984cuda3std6ranges3__45__cpo4swapE,(.L_8 - _ZN40_INTERNAL_ec06dd34_4_k_cu_44430e90_206984cuda3std6ranges3__45__cpo4swapE)
_ZN40_INTERNAL_ec06dd34_4_k_cu_44430e90_206984cuda3std6ranges3__45__cpo4swapE:
	.zero		1
.L_8:


//--------------------- .nv.constant0._ZN7cutlass13device_kernelINS_4gemm6kernel13GemmUniversalIN4cute5tupleIJiiiiEEENS1_10collective13CollectiveMmaINS1_34MainloopSm90TmaGmmaWarpSpecializedILi11ENS5_IJNS4_1CILi1EEESB_SB_EEENS1_35KernelTmaWarpSpecializedCooperativeEEENS5_IJNSA_ILi256EEENSA_ILi64EEESG_EEEaNS5_IJlSB_lEEEaSI_NS4_8TiledMMAINS4_8MMA_AtomIJNS4_4SM904GMMA26MMA_64x64x32_S32S8S8_SS_TNEEEENS4_6LayoutINS5_IJNSA_ILi2EEESB_SB_EEENS5_IJSB_NSA_ILi0EEESS_EEEEENS5_IJNS4_10UnderscoreESV_SV_EEEEENS4_13SM90_TMA_LOADENS4_14ComposedLayoutINS4_7SwizzleILi2ELi4ELi3EEENS4_18smem_ptr_flag_bitsILi8EEENSP_INS5_IJNSA_ILi8EEESG_EEENS5_IJSG_SB_EEEEEEEvNS4_8identityESY_S18_vS19_EENS_8epilogue10collective6detail29Sm90TmaWarpSpecializedAdapterINS1C_15DefaultEpilogueIaSI_SI_NS1B_6thread17LinearCombinationIaLi1EiiLNS1G_9ScaleType4KindE0ELNS_15FloatRoundStyleE2EaEENS1_15EpilogueDefaultEEEEEvvEEEEvNT_6ParamsE --------------------------
	.section	.nv.constant0._ZN7cutlass13device_kernelINS_4gemm6kernel13GemmUniversalIN4cute5tupleIJiiiiEEENS1_10collective13CollectiveMmaINS1_34MainloopSm90TmaGmmaWarpSpecializedILi11ENS5_IJNS4_1CILi1EEESB_SB_EEENS1_35KernelTmaWarpSpecializedCooperativeEEENS5_IJNSA_ILi256EEENSA_ILi64EEESG_EEEaNS5_IJlSB_lEEEaSI_NS4_8TiledMMAINS4_8MMA_AtomIJNS4_4SM904GMMA26MMA_64x64x32_S32S8S8_SS_TNEEEENS4_6LayoutINS5_IJNSA_ILi2EEESB_SB_EEENS5_IJSB_NSA_ILi0EEESS_EEEEENS5_IJNS4_10UnderscoreESV_SV_EEEEENS4_13SM90_TMA_LOADENS4_14ComposedLayoutINS4_7SwizzleILi2ELi4ELi3EEENS4_18smem_ptr_flag_bitsILi8EEENSP_INS5_IJNSA_ILi8EEESG_EEENS5_IJSG_SB_EEEEEEEvNS4_8identityESY_S18_vS19_EENS_8epilogue10collective6detail29Sm90TmaWarpSpecializedAdapterINS1C_15DefaultEpilogueIaSI_SI_NS1B_6thread17LinearCombinationIaLi1EiiLNS1G_9ScaleType4KindE0ELNS_15FloatRoundStyleE2EaEENS1_15EpilogueDefaultEEEEEvvEEEEvNT_6ParamsE,"a",@progbits
	.sectionflags	@""
	.align	4
.nv.constant0._ZN7cutlass13device_kernelINS_4gemm6kernel13GemmUniversalIN4cute5tupleIJiiiiEEENS1_10collective13CollectiveMmaINS1_34MainloopSm90TmaGmmaWarpSpecializedILi11ENS5_IJNS4_1CILi1EEESB_SB_EEENS1_35KernelTmaWarpSpecializedCooperativeEEENS5_IJNSA_ILi256EEENSA_ILi64EEESG_EEEaNS5_IJlSB_lEEEaSI_NS4_8TiledMMAINS4_8MMA_AtomIJNS4_4SM904GMMA26MMA_64x64x32_S32S8S8_SS_TNEEEENS4_6LayoutINS5_IJNSA_ILi2EEESB_SB_EEENS5_IJSB_NSA_ILi0EEESS_EEEEENS5_IJNS4_10UnderscoreESV_SV_EEEEENS4_13SM90_TMA_LOADENS4_14ComposedLayoutINS4_7SwizzleILi2ELi4ELi3EEENS4_18smem_ptr_flag_bitsILi8EEENSP_INS5_IJNSA_ILi8EEESG_EEENS5_IJSG_SB_EEEEEEEvNS4_8identityESY_S18_vS19_EENS_8epilogue10collective6detail29Sm90TmaWarpSpecializedAdapterINS1C_15DefaultEpilogueIaSI_SI_NS1B_6thread17LinearCombinationIaLi1EiiLNS1G_9ScaleType4KindE0ELNS_15FloatRoundStyleE2EaEENS1_15EpilogueDefaultEEEEEvvEEEEvNT_6ParamsE:
	.zero		1664


//--------------------- SYMBOLS --------------------------

	.type		.nv.reservedSmem.offset0,@object
	.size		.nv.reservedSmem.offset0,0x4
	.type		__assertfail,@function
